//
// Generated by NVIDIA NVVM Compiler
//
// Compiler Build ID: CL-36424714
// Cuda compilation tools, release 13.0, V13.0.88
// Based on NVVM 20.0.0
//

.version 9.0
.target sm_100
.address_size 64

	// .globl	_Z24processMandelbrotElementPdS_S_S_Piiiidd

.visible .entry _Z24processMandelbrotElementPdS_S_S_Piiiidd(
	.param .u64 .ptr .align 1 _Z24processMandelbrotElementPdS_S_S_Piiiidd_param_0,
	.param .u64 .ptr .align 1 _Z24processMandelbrotElementPdS_S_S_Piiiidd_param_1,
	.param .u64 .ptr .align 1 _Z24processMandelbrotElementPdS_S_S_Piiiidd_param_2,
	.param .u64 .ptr .align 1 _Z24processMandelbrotElementPdS_S_S_Piiiidd_param_3,
	.param .u64 .ptr .align 1 _Z24processMandelbrotElementPdS_S_S_Piiiidd_param_4,
	.param .u32 _Z24processMandelbrotElementPdS_S_S_Piiiidd_param_5,
	.param .u32 _Z24processMandelbrotElementPdS_S_S_Piiiidd_param_6,
	.param .u32 _Z24processMandelbrotElementPdS_S_S_Piiiidd_param_7,
	.param .f64 _Z24processMandelbrotElementPdS_S_S_Piiiidd_param_8,
	.param .f64 _Z24processMandelbrotElementPdS_S_S_Piiiidd_param_9
)
{
	.reg .pred 	%p<11>;
	.reg .b32 	%r<74>;
	.reg .b64 	%rd<28>;
	.reg .b64 	%fd<103>;

	ld.param.u64 	%rd1, [_Z24processMandelbrotElementPdS_S_S_Piiiidd_param_0];
	ld.param.u64 	%rd2, [_Z24processMandelbrotElementPdS_S_S_Piiiidd_param_1];
	ld.param.u64 	%rd4, [_Z24processMandelbrotElementPdS_S_S_Piiiidd_param_3];
	ld.param.u32 	%r28, [_Z24processMandelbrotElementPdS_S_S_Piiiidd_param_5];
	ld.param.u32 	%r29, [_Z24processMandelbrotElementPdS_S_S_Piiiidd_param_6];
	ld.param.u32 	%r30, [_Z24processMandelbrotElementPdS_S_S_Piiiidd_param_7];
	ld.param.f64 	%fd23, [_Z24processMandelbrotElementPdS_S_S_Piiiidd_param_8];
	ld.param.f64 	%fd24, [_Z24processMandelbrotElementPdS_S_S_Piiiidd_param_9];
	mov.u32 	%r31, %ctaid.x;
	mov.u32 	%r32, %ctaid.y;
	mov.u32 	%r33, %nctaid.x;
	mad.lo.s32 	%r34, %r32, %r33, %r31;
	mov.u32 	%r35, %tid.x;
	mov.u32 	%r36, %ntid.x;
	mov.u32 	%r37, %tid.y;
	mov.u32 	%r38, %ntid.y;
	mad.lo.s32 	%r39, %r34, %r38, %r37;
	mad.lo.s32 	%r1, %r39, %r36, %r35;
	setp.ge.s32 	%p1, %r1, %r28;
	@%p1 bra 	$L__BB0_21;
	cvta.to.global.u64 	%rd6, %rd1;
	cvta.to.global.u64 	%rd7, %rd2;
	mul.wide.s32 	%rd8, %r1, 8;
	add.s64 	%rd9, %rd6, %rd8;
	ld.global.f64 	%fd1, [%rd9];
	add.s64 	%rd10, %rd7, %rd8;
	ld.global.f64 	%fd2, [%rd10];
	div.rn.f64 	%fd25, %fd1, %fd23;
	add.f64 	%fd26, %fd25, 0dBFE0000000000000;
	cvt.rmi.f64.f64 	%fd27, %fd26;
	cvt.rzi.s32.f64 	%r2, %fd27;
	div.rn.f64 	%fd28, %fd2, %fd24;
	add.f64 	%fd29, %fd28, 0dBFE0000000000000;
	cvt.rmi.f64.f64 	%fd30, %fd29;
	cvt.rzi.s32.f64 	%r3, %fd30;
	setp.gt.s32 	%p2, %r2, -1;
	@%p2 bra 	$L__BB0_7;
	setp.gt.s32 	%p8, %r3, -1;
	@%p8 bra 	$L__BB0_4;
	mad.lo.s32 	%r62, %r29, %r3, %r29;
	add.s32 	%r63, %r2, %r62;
	add.s32 	%r69, %r63, 2;
	mov.f64 	%fd98, 0d3FF0000000000000;
	mov.f64 	%fd95, 0d0000000000000000;
	mov.b32 	%r66, 1;
	mov.u32 	%r67, %r66;
	mov.u32 	%r68, %r66;
	mov.f64 	%fd96, %fd95;
	mov.f64 	%fd97, %fd95;
	bra.uni 	$L__BB0_18;
$L__BB0_4:
	add.s32 	%r56, %r30, -1;
	setp.lt.s32 	%p9, %r3, %r56;
	@%p9 bra 	$L__BB0_6;
	mad.lo.s32 	%r58, %r3, %r29, %r2;
	add.s32 	%r67, %r58, 2;
	mov.f64 	%fd96, 0d3FF0000000000000;
	mov.f64 	%fd95, 0d0000000000000000;
	mov.b32 	%r66, 1;
	mov.u32 	%r68, %r66;
	mov.u32 	%r69, %r66;
	mov.f64 	%fd97, %fd95;
	mov.f64 	%fd98, %fd95;
	bra.uni 	$L__BB0_18;
$L__BB0_6:
	mad.lo.s32 	%r60, %r3, %r29, %r2;
	add.s32 	%r67, %r60, 2;
	add.s32 	%r69, %r67, %r29;
	cvt.rn.f64.u32 	%fd81, %r3;
	add.f64 	%fd82, %fd81, 0d3FF8000000000000;
	mul.f64 	%fd83, %fd24, %fd82;
	sub.f64 	%fd84, %fd83, %fd2;
	div.rn.f64 	%fd96, %fd84, %fd24;
	add.f64 	%fd85, %fd81, 0d3FE0000000000000;
	mul.f64 	%fd86, %fd24, %fd85;
	sub.f64 	%fd87, %fd2, %fd86;
	div.rn.f64 	%fd98, %fd87, %fd24;
	mov.f64 	%fd95, 0d0000000000000000;
	mov.b32 	%r66, 1;
	mov.u32 	%r68, %r66;
	mov.f64 	%fd97, %fd95;
	bra.uni 	$L__BB0_18;
$L__BB0_7:
	add.s32 	%r40, %r29, -1;
	setp.lt.s32 	%p3, %r2, %r40;
	@%p3 bra 	$L__BB0_13;
	setp.gt.s32 	%p4, %r3, -1;
	@%p4 bra 	$L__BB0_10;
	mad.lo.s32 	%r47, %r29, %r3, %r29;
	add.s32 	%r48, %r2, %r47;
	add.s32 	%r68, %r48, 1;
	mov.f64 	%fd97, 0d3FF0000000000000;
	mov.f64 	%fd95, 0d0000000000000000;
	mov.b32 	%r66, 1;
	mov.u32 	%r67, %r66;
	mov.u32 	%r69, %r66;
	mov.f64 	%fd96, %fd95;
	mov.f64 	%fd98, %fd95;
	bra.uni 	$L__BB0_18;
$L__BB0_10:
	add.s32 	%r41, %r30, -1;
	setp.lt.s32 	%p5, %r3, %r41;
	@%p5 bra 	$L__BB0_12;
	mad.lo.s32 	%r43, %r3, %r29, %r2;
	add.s32 	%r66, %r43, 1;
	mov.f64 	%fd96, 0d0000000000000000;
	mov.f64 	%fd95, 0d3FF0000000000000;
	mov.b32 	%r67, 1;
	mov.u32 	%r68, %r67;
	mov.u32 	%r69, %r67;
	mov.f64 	%fd97, %fd96;
	mov.f64 	%fd98, %fd96;
	bra.uni 	$L__BB0_18;
$L__BB0_12:
	mad.lo.s32 	%r45, %r3, %r29, %r2;
	add.s32 	%r66, %r45, 1;
	add.s32 	%r68, %r66, %r29;
	cvt.rn.f64.u32 	%fd34, %r3;
	add.f64 	%fd35, %fd34, 0d3FF8000000000000;
	mul.f64 	%fd36, %fd24, %fd35;
	sub.f64 	%fd37, %fd36, %fd2;
	div.rn.f64 	%fd95, %fd37, %fd24;
	add.f64 	%fd38, %fd34, 0d3FE0000000000000;
	mul.f64 	%fd39, %fd24, %fd38;
	sub.f64 	%fd40, %fd2, %fd39;
	div.rn.f64 	%fd97, %fd40, %fd24;
	mov.f64 	%fd96, 0d0000000000000000;
	mov.b32 	%r67, 1;
	mov.u32 	%r69, %r67;
	mov.f64 	%fd98, %fd96;
	bra.uni 	$L__BB0_18;
$L__BB0_13:
	setp.gt.s32 	%p6, %r3, -1;
	@%p6 bra 	$L__BB0_15;
	mad.lo.s32 	%r54, %r29, %r3, %r29;
	add.s32 	%r55, %r2, %r54;
	add.s32 	%r68, %r55, 1;
	add.s32 	%r69, %r55, 2;
	cvt.rn.f64.u32 	%fd71, %r2;
	add.f64 	%fd72, %fd71, 0d3FF8000000000000;
	mul.f64 	%fd73, %fd23, %fd72;
	sub.f64 	%fd74, %fd73, %fd1;
	div.rn.f64 	%fd97, %fd74, %fd23;
	add.f64 	%fd75, %fd71, 0d3FE0000000000000;
	mul.f64 	%fd76, %fd23, %fd75;
	sub.f64 	%fd77, %fd1, %fd76;
	div.rn.f64 	%fd98, %fd77, %fd23;
	mov.f64 	%fd95, 0d0000000000000000;
	mov.b32 	%r66, 1;
	mov.u32 	%r67, %r66;
	mov.f64 	%fd96, %fd95;
	bra.uni 	$L__BB0_18;
$L__BB0_15:
	add.s32 	%r49, %r30, -1;
	setp.lt.s32 	%p7, %r3, %r49;
	@%p7 bra 	$L__BB0_17;
	mad.lo.s32 	%r51, %r3, %r29, %r2;
	add.s32 	%r66, %r51, 1;
	add.s32 	%r67, %r51, 2;
	cvt.rn.f64.u32 	%fd44, %r2;
	add.f64 	%fd45, %fd44, 0d3FF8000000000000;
	mul.f64 	%fd46, %fd23, %fd45;
	sub.f64 	%fd47, %fd46, %fd1;
	div.rn.f64 	%fd95, %fd47, %fd23;
	add.f64 	%fd48, %fd44, 0d3FE0000000000000;
	mul.f64 	%fd49, %fd23, %fd48;
	sub.f64 	%fd50, %fd1, %fd49;
	div.rn.f64 	%fd96, %fd50, %fd23;
	mov.f64 	%fd97, 0d0000000000000000;
	mov.b32 	%r68, 1;
	mov.u32 	%r69, %r68;
	mov.f64 	%fd98, %fd97;
	bra.uni 	$L__BB0_18;
$L__BB0_17:
	mad.lo.s32 	%r52, %r3, %r29, %r2;
	add.s32 	%r66, %r52, 1;
	add.s32 	%r67, %r52, 2;
	add.s32 	%r68, %r66, %r29;
	add.s32 	%r69, %r68, 1;
	cvt.rn.f64.u32 	%fd51, %r2;
	add.f64 	%fd52, %fd51, 0d3FF8000000000000;
	mul.f64 	%fd53, %fd23, %fd52;
	sub.f64 	%fd54, %fd53, %fd1;
	cvt.rn.f64.u32 	%fd55, %r3;
	add.f64 	%fd56, %fd55, 0d3FF8000000000000;
	mul.f64 	%fd57, %fd24, %fd56;
	sub.f64 	%fd58, %fd57, %fd2;
	mul.f64 	%fd59, %fd54, %fd58;
	mul.f64 	%fd60, %fd23, %fd24;
	div.rn.f64 	%fd95, %fd59, %fd60;
	add.f64 	%fd61, %fd51, 0d3FE0000000000000;
	mul.f64 	%fd62, %fd23, %fd61;
	sub.f64 	%fd63, %fd1, %fd62;
	mul.f64 	%fd64, %fd63, %fd58;
	div.rn.f64 	%fd96, %fd64, %fd60;
	add.f64 	%fd65, %fd55, 0d3FE0000000000000;
	mul.f64 	%fd66, %fd24, %fd65;
	sub.f64 	%fd67, %fd2, %fd66;
	mul.f64 	%fd68, %fd54, %fd67;
	div.rn.f64 	%fd97, %fd68, %fd60;
	mul.f64 	%fd69, %fd63, %fd67;
	div.rn.f64 	%fd98, %fd69, %fd60;
$L__BB0_18:
	ld.param.u64 	%rd27, [_Z24processMandelbrotElementPdS_S_S_Piiiidd_param_4];
	cvta.to.global.u64 	%rd11, %rd27;
	mul.wide.s32 	%rd12, %r1, 4;
	add.s64 	%rd13, %rd11, %rd12;
	ld.global.u32 	%r64, [%rd13];
	setp.ne.s32 	%p10, %r64, 1;
	@%p10 bra 	$L__BB0_20;
	mov.f64 	%fd95, 0d0000000000000000;
	mov.b32 	%r66, 1;
	mov.u32 	%r67, %r66;
	mov.u32 	%r68, %r66;
	mov.u32 	%r69, %r66;
	mov.f64 	%fd96, %fd95;
	mov.f64 	%fd97, %fd95;
	mov.f64 	%fd98, %fd95;
$L__BB0_20:
	ld.param.u64 	%rd26, [_Z24processMandelbrotElementPdS_S_S_Piiiidd_param_2];
	cvt.rn.f64.s32 	%fd91, %r66;
	cvta.to.global.u64 	%rd14, %rd26;
	add.s64 	%rd16, %rd14, %rd8;
	st.global.f64 	[%rd16], %fd91;
	cvt.rn.f64.s32 	%fd92, %r67;
	mul.wide.s32 	%rd17, %r28, 8;
	add.s64 	%rd18, %rd16, %rd17;
	st.global.f64 	[%rd18], %fd92;
	cvt.rn.f64.s32 	%fd93, %r68;
	add.s64 	%rd19, %rd18, %rd17;
	st.global.f64 	[%rd19], %fd93;
	cvt.rn.f64.s32 	%fd94, %r69;
	add.s64 	%rd20, %rd19, %rd17;
	st.global.f64 	[%rd20], %fd94;
	cvta.to.global.u64 	%rd21, %rd4;
	add.s64 	%rd22, %rd21, %rd8;
	st.global.f64 	[%rd22], %fd95;
	add.s64 	%rd23, %rd22, %rd17;
	st.global.f64 	[%rd23], %fd96;
	add.s64 	%rd24, %rd23, %rd17;
	st.global.f64 	[%rd24], %fd97;
	add.s64 	%rd25, %rd24, %rd17;
	st.global.f64 	[%rd25], %fd98;
$L__BB0_21:
	ret;

}


// ===== COMPILED SASS (sm_100) =====

	.target	sm_100

	.elftype	@"ET_EXEC"


//--------------------- .note.nv.tkinfo           --------------------------
	.section	.note.nv.tkinfo,"",@"SHT_NOTE"
	.sectionflags	@"SHF_NOTE_NV_TKINFO"
	.tkinfo
        /*0018*/ 	.word	0x00000002
        /*0030*/ 	.string	""
        /*0030*/ 	.string	"ptxas"
        /*0030*/ 	.string	"Cuda compilation tools, release 13.0, V13.0.88"
        /*0030*/ 	.string	"Build cuda_13.0.r13.0/compiler.36424714_0"
        /*0030*/ 	.string	"-arch sm_100 -m 64 "



//--------------------- .note.nv.cuinfo           --------------------------
	.section	.note.nv.cuinfo,"",@"SHT_NOTE"
	.sectionflags	@"SHF_NOTE_NV_CUINFO"
        /*0018*/ 	.short	0x0002
        /*001a*/ 	.short	0x0064
        /*001c*/ 	.short	0x0082
	.zero		2


//--------------------- .nv.info                  --------------------------
	.section	.nv.info,"",@"SHT_CUDA_INFO"
	.align	4


	//----- nvinfo : EIATTR_REGCOUNT
	.align		4
        /*0000*/ 	.byte	0x04, 0x2f
        /*0002*/ 	.short	(.L_1 - .L_0)
	.align		4
.L_0:
        /*0004*/ 	.word	index@(_Z24processMandelbrotElementPdS_S_S_Piiiidd)
        /*0008*/ 	.word	0x0000002a


	//----- nvinfo : EIATTR_FRAME_SIZE
	.align		4
.L_1:
        /*000c*/ 	.byte	0x04, 0x11
        /*000e*/ 	.short	(.L_3 - .L_2)
	.align		4
.L_2:
        /*0010*/ 	.word	index@($__internal_0_$__cuda_sm20_div_rn_f64_full)
        /*0014*/ 	.word	0x00000000


	//----- nvinfo : EIATTR_FRAME_SIZE
	.align		4
.L_3:
        /*0018*/ 	.byte	0x04, 0x11
        /*001a*/ 	.short	(.L_5 - .L_4)
	.align		4
.L_4:
        /*001c*/ 	.word	index@(_Z24processMandelbrotElementPdS_S_S_Piiiidd)
        /*0020*/ 	.word	0x00000000


	//----- nvinfo : EIATTR_MIN_STACK_SIZE
	.align		4
.L_5:
        /*0024*/ 	.byte	0x04, 0x12
        /*0026*/ 	.short	(.L_7 - .L_6)
	.align		4
.L_6:
        /*0028*/ 	.word	index@(_Z24processMandelbrotElementPdS_S_S_Piiiidd)
        /*002c*/ 	.word	0x00000000
.L_7:


//--------------------- .nv.compat                --------------------------
	.section	.nv.compat,"",@"SHT_CUDA_COMPAT_INFO"
	.align	4
        /*0000*/ 	.byte	0x02, 0x09, 0x00, 0x00, 0x02, 0x02, 0x01, 0x00, 0x02, 0x05, 0x05, 0x00, 0x03, 0x07, 0x01, 0x01
        /*0010*/ 	.byte	0x02, 0x03, 0x00, 0x00, 0x02, 0x06, 0x01, 0x00, 0x04, 0x0b, 0x08, 0x00, 0x01, 0x00, 0x00, 0x00
        /*0020*/ 	.byte	0x00, 0x00, 0x00, 0x00


//--------------------- .nv.info._Z24processMandelbrotElementPdS_S_S_Piiiidd --------------------------
	.section	.nv.info._Z24processMandelbrotElementPdS_S_S_Piiiidd,"",@"SHT_CUDA_INFO"
	.sectionflags	@""
	.align	4


	//----- nvinfo : EIATTR_CUDA_API_VERSION
	.align		4
        /*0000*/ 	.byte	0x04, 0x37
        /*0002*/ 	.short	(.L_9 - .L_8)
.L_8:
        /*0004*/ 	.word	0x00000082


	//----- nvinfo : EIATTR_KPARAM_INFO
	.align		4
.L_9:
        /*0008*/ 	.byte	0x04, 0x17
        /*000a*/ 	.short	(.L_11 - .L_10)
.L_10:
        /*000c*/ 	.word	0x00000000
        /*0010*/ 	.short	0x0009
        /*0012*/ 	.short	0x0040
        /*0014*/ 	.byte	0x00, 0xf0, 0x21, 0x00


	//----- nvinfo : EIATTR_KPARAM_INFO
	.align		4
.L_11:
        /*0018*/ 	.byte	0x04, 0x17
        /*001a*/ 	.short	(.L_13 - .L_12)
.L_12:
        /*001c*/ 	.word	0x00000000
        /*0020*/ 	.short	0x0008
        /*0022*/ 	.short	0x0038
        /*0024*/ 	.byte	0x00, 0xf0, 0x21, 0x00


	//----- nvinfo : EIATTR_KPARAM_INFO
	.align		4
.L_13:
        /*0028*/ 	.byte	0x04, 0x17
        /*002a*/ 	.short	(.L_15 - .L_14)
.L_14:
        /*002c*/ 	.word	0x00000000
        /*0030*/ 	.short	0x0007
        /*0032*/ 	.short	0x0030
        /*0034*/ 	.byte	0x00, 0xf0, 0x11, 0x00


	//----- nvinfo : EIATTR_KPARAM_INFO
	.align		4
.L_15:
        /*0038*/ 	.byte	0x04, 0x17
        /*003a*/ 	.short	(.L_17 - .L_16)
.L_16:
        /*003c*/ 	.word	0x00000000
        /*0040*/ 	.short	0x0006
        /*0042*/ 	.short	0x002c
        /*0044*/ 	.byte	0x00, 0xf0, 0x11, 0x00


	//----- nvinfo : EIATTR_KPARAM_INFO
	.align		4
.L_17:
        /*0048*/ 	.byte	0x04, 0x17
        /*004a*/ 	.short	(.L_19 - .L_18)
.L_18:
        /*004c*/ 	.word	0x00000000
        /*0050*/ 	.short	0x0005
        /*0052*/ 	.short	0x0028
        /*0054*/ 	.byte	0x00, 0xf0, 0x11, 0x00


	//----- nvinfo : EIATTR_KPARAM_INFO
	.align		4
.L_19:
        /*0058*/ 	.byte	0x04, 0x17
        /*005a*/ 	.short	(.L_21 - .L_20)
.L_20:
        /*005c*/ 	.word	0x00000000
        /*0060*/ 	.short	0x0004
        /*0062*/ 	.short	0x0020
        /*0064*/ 	.byte	0x00, 0xf5, 0x21, 0x00


	//----- nvinfo : EIATTR_KPARAM_INFO
	.align		4
.L_21:
        /*0068*/ 	.byte	0x04, 0x17
        /*006a*/ 	.short	(.L_23 - .L_22)
.L_22:
        /*006c*/ 	.word	0x00000000
        /*0070*/ 	.short	0x0003
        /*0072*/ 	.short	0x0018
        /*0074*/ 	.byte	0x00, 0xf5, 0x21, 0x00


	//----- nvinfo : EIATTR_KPARAM_INFO
	.align		4
.L_23:
        /*0078*/ 	.byte	0x04, 0x17
        /*007a*/ 	.short	(.L_25 - .L_24)
.L_24:
        /*007c*/ 	.word	0x00000000
        /*0080*/ 	.short	0x0002
        /*0082*/ 	.short	0x0010
        /*0084*/ 	.byte	0x00, 0xf5, 0x21, 0x00


	//----- nvinfo : EIATTR_KPARAM_INFO
	.align		4
.L_25:
        /*0088*/ 	.byte	0x04, 0x17
        /*008a*/ 	.short	(.L_27 - .L_26)
.L_26:
        /*008c*/ 	.word	0x00000000
        /*0090*/ 	.short	0x0001
        /*0092*/ 	.short	0x0008
        /*0094*/ 	.byte	0x00, 0xf5, 0x21, 0x00


	//----- nvinfo : EIATTR_KPARAM_INFO
	.align		4
.L_27:
        /*0098*/ 	.byte	0x04, 0x17
        /*009a*/ 	.short	(.L_29 - .L_28)
.L_28:
        /*009c*/ 	.word	0x00000000
        /*00a0*/ 	.short	0x0000
        /*00a2*/ 	.short	0x0000
        /*00a4*/ 	.byte	0x00, 0xf5, 0x21, 0x00


	//----- nvinfo : EIATTR_SPARSE_MMA_MASK
	.align		4
.L_29:
        /*00a8*/ 	.byte	0x03, 0x50
        /*00aa*/ 	.short	0x0000


	//----- nvinfo : EIATTR_MAXREG_COUNT
	.align		4
        /*00ac*/ 	.byte	0x03, 0x1b
        /*00ae*/ 	.short	0x00ff


	//----- nvinfo : EIATTR_MERCURY_ISA_VERSION
	.align		4
        /*00b0*/ 	.byte	0x03, 0x5f
        /*00b2*/ 	.short	0x0101


	//----- nvinfo : EIATTR_VRC_CTA_INIT_COUNT
	.align		4
        /*00b4*/ 	.byte	0x02, 0x4a
	.zero		1
	.zero		1


	//----- nvinfo : EIATTR_EXIT_INSTR_OFFSETS
	.align		4
        /*00b8*/ 	.byte	0x04, 0x1c
        /*00ba*/ 	.short	(.L_31 - .L_30)


	//   ....[0]....
.L_30:
        /*00bc*/ 	.word	0x000000d0


	//   ....[1]....
        /*00c0*/ 	.word	0x00002490


	//----- nvinfo : EIATTR_CRS_STACK_SIZE
	.align		4
.L_31:
        /*00c4*/ 	.byte	0x04, 0x1e
        /*00c6*/ 	.short	(.L_33 - .L_32)
.L_32:
        /*00c8*/ 	.word	0x00000000


	//----- nvinfo : EIATTR_CBANK_PARAM_SIZE
	.align		4
.L_33:
        /*00cc*/ 	.byte	0x03, 0x19
        /*00ce*/ 	.short	0x0048


	//----- nvinfo : EIATTR_PARAM_CBANK
	.align		4
        /*00d0*/ 	.byte	0x04, 0x0a
        /*00d2*/ 	.short	(.L_35 - .L_34)
	.align		4
.L_34:
        /*00d4*/ 	.word	index@(.nv.constant0._Z24processMandelbrotElementPdS_S_S_Piiiidd)
        /*00d8*/ 	.short	0x0380
        /*00da*/ 	.short	0x0048


	//----- nvinfo : EIATTR_SW_WAR
	.align		4
.L_35:
        /*00dc*/ 	.byte	0x04, 0x36
        /*00de*/ 	.short	(.L_37 - .L_36)
.L_36:
        /*00e0*/ 	.word	0x00000008
.L_37:


//--------------------- .nv.callgraph             --------------------------
	.section	.nv.callgraph,"",@"SHT_CUDA_CALLGRAPH"
	.align	4
	.sectionentsize	8
	.align		4
        /*0000*/ 	.word	0x00000000
	.align		4
        /*0004*/ 	.word	0xffffffff
	.align		4
        /*0008*/ 	.word	0x00000000
	.align		4
        /*000c*/ 	.word	0xfffffffe
	.align		4
        /*0010*/ 	.word	0x00000000
	.align		4
        /*0014*/ 	.word	0xfffffffd
	.align		4
        /*0018*/ 	.word	0x00000000
	.align		4
        /*001c*/ 	.word	0xfffffffc


//--------------------- .text._Z24processMandelbrotElementPdS_S_S_Piiiidd --------------------------
	.section	.text._Z24processMandelbrotElementPdS_S_S_Piiiidd,"ax",@progbits
	.align	128
        .global         _Z24processMandelbrotElementPdS_S_S_Piiiidd
        .type           _Z24processMandelbrotElementPdS_S_S_Piiiidd,@function
        .size           _Z24processMandelbrotElementPdS_S_S_Piiiidd,(.L_x_40 - _Z24processMandelbrotElementPdS_S_S_Piiiidd)
        .other          _Z24processMandelbrotElementPdS_S_S_Piiiidd,@"STO_CUDA_ENTRY STV_DEFAULT"
_Z24processMandelbrotElementPdS_S_S_Piiiidd:
.text._Z24processMandelbrotElementPdS_S_S_Piiiidd:
[----:B------:R-:W-:Y:S01]  /*0000*/  LDC R1, c[0x0][0x37c] ;  /* 0x0000df00ff017b82 */ /* 0x000fe20000000800 */
[----:B------:R-:W0:Y:S07]  /*0010*/  S2R R7, SR_TID.Y ;  /* 0x0000000000077919 */ /* 0x000e2e0000002200 */
[----:B------:R-:W-:Y:S01]  /*0020*/  S2UR UR4, SR_CTAID.X ;  /* 0x00000000000479c3 */ /* 0x000fe20000002500 */
[----:B------:R-:W1:Y:S01]  /*0030*/  LDCU UR6, c[0x0][0x370] ;  /* 0x00006e00ff0677ac */ /* 0x000e620008000800 */
[----:B------:R-:W2:Y:S01]  /*0040*/  S2R R0, SR_TID.X ;  /* 0x0000000000007919 */ /* 0x000ea20000002100 */
[----:B------:R-:W2:Y:S05]  /*0050*/  LDCU UR7, c[0x0][0x360] ;  /* 0x00006c00ff0777ac */ /* 0x000eaa0008000800 */
[----:B------:R-:W1:Y:S01]  /*0060*/  S2UR UR5, SR_CTAID.Y ;  /* 0x00000000000579c3 */ /* 0x000e620000002600 */
[----:B------:R-:W3:Y:S07]  /*0070*/  LDCU UR8, c[0x0][0x3a8] ;  /* 0x00007500ff0877ac */ /* 0x000eee0008000800 */
[----:B------:R-:W0:Y:S01]  /*0080*/  LDC R2, c[0x0][0x364] ;  /* 0x0000d900ff027b82 */ /* 0x000e220000000800 */
[----:B-1----:R-:W-:-:S06]  /*0090*/  UIMAD UR4, UR5, UR6, UR4 ;  /* 0x00000006050472a4 */ /* 0x002fcc000f8e0204 */
[----:B0-----:R-:W-:-:S04]  /*00a0*/  IMAD R7, R2, UR4, R7 ;  /* 0x0000000402077c24 */ /* 0x001fc8000f8e0207 */
[----:B--2---:R-:W-:-:S05]  /*00b0*/  IMAD R7, R7, UR7, R0 ;  /* 0x0000000707077c24 */ /* 0x004fca000f8e0200 */
[----:B---3--:R-:W-:-:S13]  /*00c0*/  ISETP.GE.AND P0, PT, R7, UR8, PT ;  /* 0x0000000807007c0c */ /* 0x008fda000bf06270 */
[----:B------:R-:W-:Y:S05]  /*00d0*/  @P0 EXIT ;  /* 0x000000000000094d */ /* 0x000fea0003800000 */
[----:B------:R-:W0:Y:S01]  /*00e0*/  LDC.64 R10, c[0x0][0x380] ;  /* 0x0000e000ff0a7b82 */ /* 0x000e220000000a00 */
[----:B------:R-:W1:Y:S01]  /*00f0*/  LDCU.64 UR6, c[0x0][0x358] ;  /* 0x00006b00ff0677ac */ /* 0x000e620008000a00 */
[----:B------:R-:W2:Y:S06]  /*0100*/  LDCU UR4, c[0x0][0x3bc] ;  /* 0x00007780ff0477ac */ /* 0x000eac0008000800 */
[----:B------:R-:W3:Y:S08]  /*0110*/  LDC.64 R12, c[0x0][0x388] ;  /* 0x0000e200ff0c7b82 */ /* 0x000ef00000000a00 */
[----:B------:R-:W4:Y:S01]  /*0120*/  LDC.64 R8, c[0x0][0x3b8] ;  /* 0x0000ee00ff087b82 */ /* 0x000f220000000a00 */
[----:B0-----:R-:W-:-:S06]  /*0130*/  IMAD.WIDE R10, R7, 0x8, R10 ;  /* 0x00000008070a7825 */ /* 0x001fcc00078e020a */
[----:B-1----:R-:W4:Y:S01]  /*0140*/  LDG.E.64 R10, desc[UR6][R10.64] ;  /* 0x000000060a0a7981 */ /* 0x002f22000c1e1b00 */
[----:B---3--:R-:W-:-:S06]  /*0150*/  IMAD.WIDE R12, R7, 0x8, R12 ;  /* 0x00000008070c7825 */ /* 0x008fcc00078e020c */
[----:B------:R-:W5:Y:S01]  /*0160*/  LDG.E.64 R12, desc[UR6][R12.64] ;  /* 0x000000060c0c7981 */ /* 0x000f62000c1e1b00 */
[----:B--2---:R-:W4:Y:S01]  /*0170*/  MUFU.RCP64H R3, UR4 ;  /* 0x0000000400037d08 */ /* 0x004f220008001800 */
[----:B------:R-:W-:Y:S01]  /*0180*/  IMAD.MOV.U32 R2, RZ, RZ, 0x1 ;  /* 0x00000001ff027424 */ /* 0x000fe200078e00ff */
[----:B------:R-:W-:Y:S05]  /*0190*/  BSSY.RECONVERGENT B1, `(.L_x_0) ;  /* 0x0000015000017945 */ /* 0x000fea0003800200 */
[----:B----4-:R-:W-:-:S08]  /*01a0*/  DFMA R4, R2, -R8, 1 ;  /* 0x3ff000000204742b */ /* 0x010fd00000000808 */
[----:B------:R-:W-:-:S08]  /*01b0*/  DFMA R4, R4, R4, R4 ;  /* 0x000000040404722b */ /* 0x000fd00000000004 */
[----:B------:R-:W-:-:S08]  /*01c0*/  DFMA R4, R2, R4, R2 ;  /* 0x000000040204722b */ /* 0x000fd00000000002 */
[----:B------:R-:W-:-:S08]  /*01d0*/  DFMA R2, R4, -R8, 1 ;  /* 0x3ff000000402742b */ /* 0x000fd00000000808 */
[----:B------:R-:W-:-:S08]  /*01e0*/  DFMA R2, R4, R2, R4 ;  /* 0x000000020402722b */ /* 0x000fd00000000004 */
[----:B------:R-:W-:Y:S01]  /*01f0*/  DMUL R4, R10, R2 ;  /* 0x000000020a047228 */ /* 0x000fe20000000000 */
[----:B------:R-:W-:-:S07]  /*0200*/  FSETP.GEU.AND P1, PT, |R11|, 6.5827683646048100446e-37, PT ;  /* 0x036000000b00780b */ /* 0x000fce0003f2e200 */
[----:B------:R-:W-:-:S08]  /*0210*/  DFMA R8, R4, -R8, R10 ;  /* 0x800000080408722b */ /* 0x000fd0000000000a */
[----:B------:R-:W-:-:S10]  /*0220*/  DFMA R2, R2, R8, R4 ;  /* 0x000000080202722b */ /* 0x000fd40000000004 */
[----:B------:R-:W-:-:S05]  /*0230*/  FFMA R0, RZ, UR4, R3 ;  /* 0x00000004ff007c23 */ /* 0x000fca0008000003 */
[----:B------:R-:W-:-:S13]  /*0240*/  FSETP.GT.AND P0, PT, |R0|, 1.469367938527859385e-39, PT ;  /* 0x001000000000780b */ /* 0x000fda0003f04200 */
[----:B------:R-:W-:Y:S05]  /*0250*/  @P0 BRA P1, `(.L_x_1) ;  /* 0x0000000000200947 */ /* 0x000fea0000800000 */
[----:B------:R-:W0:Y:S01]  /*0260*/  LDCU.64 UR4, c[0x0][0x3b8] ;  /* 0x00007700ff0477ac */ /* 0x000e220008000a00 */
[----:B------:R-:W-:Y:S01]  /*0270*/  IMAD.MOV.U32 R2, RZ, RZ, R10 ;  /* 0x000000ffff027224 */ /* 0x000fe200078e000a */
[----:B------:R-:W-:Y:S01]  /*0280*/  MOV R8, 0x2d0 ;  /* 0x000002d000087802 */ /* 0x000fe20000000f00 */
[----:B------:R-:W-:Y:S02]  /*0290*/  IMAD.MOV.U32 R0, RZ, RZ, R11 ;  /* 0x000000ffff007224 */ /* 0x000fe400078e000b */
[----:B0-----:R-:W-:Y:S01]  /*02a0*/  IMAD.U32 R26, RZ, RZ, UR4 ;  /* 0x00000004ff1a7e24 */ /* 0x001fe2000f8e00ff */
[----:B------:R-:W-:-:S07]  /*02b0*/  MOV R9, UR5 ;  /* 0x0000000500097c02 */ /* 0x000fce0008000f00 */
[----:B-----5:R-:W-:Y:S05]  /*02c0*/  CALL.REL.NOINC `($__internal_0_$__cuda_sm20_div_rn_f64_full) ;  /* 0x0000002000747944 */ /* 0x020fea0003c00000 */
[----:B------:R-:W-:-:S07]  /*02d0*/  IMAD.MOV.U32 R3, RZ, RZ, R0 ;  /* 0x000000ffff037224 */ /* 0x000fce00078e0000 */
.L_x_1:
[----:B------:R-:W-:Y:S05]  /*02e0*/  BSYNC.RECONVERGENT B1 ;  /* 0x0000000000017941 */ /* 0x000fea0003800200 */
.L_x_0:
[----:B------:R-:W0:Y:S01]  /*02f0*/  LDCU UR4, c[0x0][0x3c4] ;  /* 0x00007880ff0477ac */ /* 0x000e220008000800 */
[----:B------:R-:W1:Y:S01]  /*0300*/  LDC.64 R14, c[0x0][0x3c0] ;  /* 0x0000f000ff0e7b82 */ /* 0x000e620000000a00 */
[----:B------:R-:W-:Y:S01]  /*0310*/  IMAD.MOV.U32 R4, RZ, RZ, 0x1 ;  /* 0x00000001ff047424 */ /* 0x000fe200078e00ff */
[----:B------:R-:W-:Y:S01]  /*0320*/  DADD R32, R2, -0.5 ;  /* 0xbfe0000002207429 */ /* 0x000fe20000000000 */
[----:B-----5:R-:W-:Y:S01]  /*0330*/  FSETP.GEU.AND P1, PT, |R13|, 6.5827683646048100446e-37, PT ;  /* 0x036000000d00780b */ /* 0x020fe20003f2e200 */
[----:B------:R-:W-:Y:S08]  /*0340*/  BSSY.RECONVERGENT B1, `(.L_x_2) ;  /* 0x0000017000017945 */ /* 0x000ff00003800200 */
[----:B------:R2:W3:Y:S08]  /*0350*/  F2I.F64.FLOOR R32, R32 ;  /* 0x0000002000207311 */ /* 0x0004f00000305100 */
[----:B0-----:R-:W1:Y:S02]  /*0360*/  MUFU.RCP64H R5, UR4 ;  /* 0x0000000400057d08 */ /* 0x001e640008001800 */
[----:B-1----:R-:W-:-:S08]  /*0370*/  DFMA R8, R4, -R14, 1 ;  /* 0x3ff000000408742b */ /* 0x002fd0000000080e */
[----:B------:R-:W-:-:S08]  /*0380*/  DFMA R8, R8, R8, R8 ;  /* 0x000000080808722b */ /* 0x000fd00000000008 */
[----:B------:R-:W-:-:S08]  /*0390*/  DFMA R8, R4, R8, R4 ;  /* 0x000000080408722b */ /* 0x000fd00000000004 */
[----:B------:R-:W-:-:S08]  /*03a0*/  DFMA R4, R8, -R14, 1 ;  /* 0x3ff000000804742b */ /* 0x000fd0000000080e */
[----:B------:R-:W-:-:S08]  /*03b0*/  DFMA R4, R8, R4, R8 ;  /* 0x000000040804722b */ /* 0x000fd00000000008 */
[----:B------:R-:W-:-:S08]  /*03c0*/  DMUL R8, R12, R4 ;  /* 0x000000040c087228 */ /* 0x000fd00000000000 */
[----:B------:R-:W-:-:S08]  /*03d0*/  DFMA R14, R8, -R14, R12 ;  /* 0x8000000e080e722b */ /* 0x000fd0000000000c */
[----:B------:R-:W-:-:S10]  /*03e0*/  DFMA R4, R4, R14, R8 ;  /* 0x0000000e0404722b */ /* 0x000fd40000000008 */
[----:B------:R-:W-:-:S05]  /*03f0*/  FFMA R0, RZ, UR4, R5 ;  /* 0x00000004ff007c23 */ /* 0x000fca0008000005 */
[----:B------:R-:W-:-:S13]  /*0400*/  FSETP.GT.AND P0, PT, |R0|, 1.469367938527859385e-39, PT ;  /* 0x001000000000780b */ /* 0x000fda0003f04200 */
[----:B--23--:R-:W-:Y:S05]  /*0410*/  @P0 BRA P1, `(.L_x_3) ;  /* 0x0000000000240947 */ /* 0x00cfea0000800000 */
[----:B------:R-:W0:Y:S01]  /*0420*/  LDCU.64 UR4, c[0x0][0x3c0] ;  /* 0x00007800ff0477ac */ /* 0x000e220008000a00 */
[----:B------:R-:W-:Y:S01]  /*0430*/  MOV R2, R12 ;  /* 0x0000000c00027202 */ /* 0x000fe20000000f00 */
[----:B------:R-:W-:Y:S01]  /*0440*/  IMAD.MOV.U32 R0, RZ, RZ, R13 ;  /* 0x000000ffff007224 */ /* 0x000fe200078e000d */
[----:B------:R-:W-:Y:S01]  /*0450*/  MOV R8, 0x490 ;  /* 0x0000049000087802 */ /* 0x000fe20000000f00 */
[----:B0-----:R-:W-:Y:S02]  /*0460*/  IMAD.U32 R26, RZ, RZ, UR4 ;  /* 0x00000004ff1a7e24 */ /* 0x001fe4000f8e00ff */
[----:B------:R-:W-:-:S07]  /*0470*/  IMAD.U32 R9, RZ, RZ, UR5 ;  /* 0x00000005ff097e24 */ /* 0x000fce000f8e00ff */
[----:B------:R-:W-:Y:S05]  /*0480*/  CALL.REL.NOINC `($__internal_0_$__cuda_sm20_div_rn_f64_full) ;  /* 0x0000002000047944 */ /* 0x000fea0003c00000 */
[----:B------:R-:W-:Y:S01]  /*0490*/  MOV R4, R2 ;  /* 0x0000000200047202 */ /* 0x000fe20000000f00 */
[----:B------:R-:W-:-:S07]  /*04a0*/  IMAD.MOV.U32 R5, RZ, RZ, R0 ;  /* 0x000000ffff057224 */ /* 0x000fce00078e0000 */
.L_x_3:
[----:B------:R-:W-:Y:S05]  /*04b0*/  BSYNC.RECONVERGENT B1 ;  /* 0x0000000000017941 */ /* 0x000fea0003800200 */
.L_x_2:
[----:B------:R-:W-:Y:S01]  /*04c0*/  DADD R4, R4, -0.5 ;  /* 0xbfe0000004047429 */ /* 0x000fe20000000000 */
[----:B------:R-:W-:Y:S01]  /*04d0*/  ISETP.GT.AND P0, PT, R32, -0x1, PT ;  /* 0xffffffff2000780c */ /* 0x000fe20003f04270 */
[----:B------:R-:W-:Y:S04]  /*04e0*/  BSSY.RECONVERGENT B1, `(.L_x_4) ;  /* 0x00001d7000017945 */ /* 0x000fe80003800200 */
[----:B------:R0:W1:Y:S08]  /*04f0*/  F2I.F64.FLOOR R25, R4 ;  /* 0x0000000400197311 */ /* 0x0000700000305100 */
[----:B------:R-:W-:Y:S05]  /*0500*/  @P0 BRA `(.L_x_5) ;  /* 0x0000000400800947 */ /* 0x000fea0003800000 */
[----:B-1----:R-:W-:-:S13]  /*0510*/  ISETP.GT.AND P0, PT, R25, -0x1, PT ;  /* 0xffffffff1900780c */ /* 0x002fda0003f04270 */
[----:B------:R-:W1:Y:S01]  /*0520*/  @!P0 LDC R0, c[0x0][0x3ac] ;  /* 0x0000eb00ff008b82 */ /* 0x000e620000000800 */
[----:B------:R-:W-:Y:S01]  /*0530*/  @!P0 IMAD.MOV.U32 R6, RZ, RZ, 0x1 ;  /* 0x00000001ff068424 */ /* 0x000fe200078e00ff */
[----:B0-----:R-:W-:Y:S01]  /*0540*/  @!P0 MOV R4, 0x1 ;  /* 0x0000000100048802 */ /* 0x001fe20000000f00 */
[----:B------:R-:W-:Y:S01]  /*0550*/  @!P0 IMAD.MOV.U32 R5, RZ, RZ, 0x1 ;  /* 0x00000001ff058424 */ /* 0x000fe200078e00ff */
[----:B------:R-:W-:Y:S01]  /*0560*/  @!P0 CS2R R18, SRZ ;  /* 0x0000000000128805 */ /* 0x000fe2000001ff00 */
[----:B------:R-:W-:Y:S01]  /*0570*/  @!P0 IMAD.MOV.U32 R8, RZ, RZ, 0x0 ;  /* 0x00000000ff088424 */ /* 0x000fe200078e00ff */
[----:B------:R-:W-:Y:S01]  /*0580*/  @!P0 CS2R R16, SRZ ;  /* 0x0000000000108805 */ /* 0x000fe2000001ff00 */
[----:B------:R-:W-:Y:S01]  /*0590*/  @!P0 IMAD.MOV.U32 R9, RZ, RZ, 0x3ff00000 ;  /* 0x3ff00000ff098424 */ /* 0x000fe200078e00ff */
[----:B------:R-:W-:Y:S01]  /*05a0*/  @!P0 CS2R R10, SRZ ;  /* 0x00000000000a8805 */ /* 0x000fe2000001ff00 */
[----:B-1----:R-:W-:-:S05]  /*05b0*/  @!P0 IMAD R3, R25, R0, R0 ;  /* 0x0000000019038224 */ /* 0x002fca00078e0200 */
[----:B------:R-:W-:Y:S01]  /*05c0*/  @!P0 IADD3 R3, PT, PT, R32, 0x2, R3 ;  /* 0x0000000220038810 */ /* 0x000fe20007ffe003 */
[----:B------:R-:W-:Y:S06]  /*05d0*/  @!P0 BRA `(.L_x_6) ;  /* 0x0000001c001c8947 */ /* 0x000fec0003800000 */
[----:B------:R-:W0:Y:S02]  /*05e0*/  LDCU UR4, c[0x0][0x3b0] ;  /* 0x00007600ff0477ac */ /* 0x000e240008000800 */
[----:B0-----:R-:W-:-:S06]  /*05f0*/  UIADD3 UR4, UPT, UPT, UR4, -0x1, URZ ;  /* 0xffffffff04047890 */ /* 0x001fcc000fffe0ff */
[----:B------:R-:W-:-:S13]  /*0600*/  ISETP.GE.AND P0, PT, R25, UR4, PT ;  /* 0x0000000419007c0c */ /* 0x000fda000bf06270 */
[----:B------:R-:W0:Y:S01]  /*0610*/  @P0 LDC R5, c[0x0][0x3ac] ;  /* 0x0000eb00ff050b82 */ /* 0x000e220000000800 */
[----:B------:R-:W-:Y:S01]  /*0620*/  @P0 IMAD.MOV.U32 R6, RZ, RZ, 0x1 ;  /* 0x00000001ff060424 */ /* 0x000fe200078e00ff */
[----:B------:R-:W-:Y:S01]  /*0630*/  @P0 MOV R4, 0x1 ;  /* 0x0000000100040802 */ /* 0x000fe20000000f00 */
[----:B------:R-:W-:Y:S01]  /*0640*/  @P0 IMAD.MOV.U32 R3, RZ, RZ, 0x1 ;  /* 0x00000001ff030424 */ /* 0x000fe200078e00ff */
[----:B------:R-:W-:Y:S01]  /*0650*/  @P0 CS2R R18, SRZ ;  /* 0x0000000000120805 */ /* 0x000fe2000001ff00 */
[----:B------:R-:W-:Y:S01]  /*0660*/  @P0 IMAD.MOV.U32 R16, RZ, RZ, 0x0 ;  /* 0x00000000ff100424 */ /* 0x000fe200078e00ff */
[----:B------:R-:W-:Y:S01]  /*0670*/  @P0 CS2R R10, SRZ ;  /* 0x00000000000a0805 */ /* 0x000fe2000001ff00 */
[----:B------:R-:W-:Y:S01]  /*0680*/  @P0 IMAD.MOV.U32 R17, RZ, RZ, 0x3ff00000 ;  /* 0x3ff00000ff110424 */ /* 0x000fe200078e00ff */
[----:B------:R-:W-:Y:S01]  /*0690*/  @P0 CS2R R8, SRZ ;  /* 0x0000000000080805 */ /* 0x000fe2000001ff00 */
[----:B0-----:R-:W-:-:S05]  /*06a0*/  @P0 IMAD R5, R25, R5, R32 ;  /* 0x0000000519050224 */ /* 0x001fca00078e0220 */
[----:B------:R-:W-:Y:S01]  /*06b0*/  @P0 IADD3 R5, PT, PT, R5, 0x2, RZ ;  /* 0x0000000205050810 */ /* 0x000fe20007ffe0ff */
[----:B------:R-:W-:Y:S06]  /*06c0*/  @P0 BRA `(.L_x_6) ;  /* 0x0000001800e00947 */ /* 0x000fec0003800000 */
[----:B------:R-:W0:Y:S01]  /*06d0*/  LDCU UR5, c[0x0][0x3c4] ;  /* 0x00007880ff0577ac */ /* 0x000e220008000800 */
[----:B------:R-:W1:Y:S01]  /*06e0*/  LDC.64 R4, c[0x0][0x3c0] ;  /* 0x0000f000ff047b82 */ /* 0x000e620000000a00 */
[----:B------:R-:W-:Y:S01]  /*06f0*/  IMAD.MOV.U32 R2, RZ, RZ, 0x1 ;  /* 0x00000001ff027424 */ /* 0x000fe200078e00ff */
[----:B------:R-:W2:Y:S01]  /*0700*/  I2F.F64.U32 R10, R25 ;  /* 0x00000019000a7312 */ /* 0x000ea20000201800 */
[----:B------:R-:W3:Y:S01]  /*0710*/  LDCU UR4, c[0x0][0x3ac] ;  /* 0x00007580ff0477ac */ /* 0x000ee20008000800 */
[----:B------:R-:W-:Y:S06]  /*0720*/  BSSY.RECONVERGENT B2, `(.L_x_7) ;  /* 0x000001c000027945 */ /* 0x000fec0003800200 */
[----:B0-----:R-:W1:Y:S02]  /*0730*/  MUFU.RCP64H R3, UR5 ;  /* 0x0000000500037d08 */ /* 0x001e640008001800 */
[----:B-1----:R-:W-:-:S08]  /*0740*/  DFMA R8, R2, -R4, 1 ;  /* 0x3ff000000208742b */ /* 0x002fd00000000804 */
[----:B------:R-:W-:-:S08]  /*0750*/  DFMA R8, R8, R8, R8 ;  /* 0x000000080808722b */ /* 0x000fd00000000008 */
[----:B------:R-:W-:Y:S02]  /*0760*/  DFMA R14, R2, R8, R2 ;  /* 0x00000008020e722b */ /* 0x000fe40000000002 */
[----:B--2---:R-:W-:-:S06]  /*0770*/  DADD R2, R10, 1.5 ;  /* 0x3ff800000a027429 */ /* 0x004fcc0000000000 */
[-C--:B------:R-:W-:Y:S02]  /*0780*/  DFMA R16, R14, -R4.reuse, 1 ;  /* 0x3ff000000e10742b */ /* 0x080fe40000000804 */
[----:B------:R-:W-:-:S06]  /*0790*/  DFMA R8, R2, R4, -R12 ;  /* 0x000000040208722b */ /* 0x000fcc000000080c */
[----:B------:R-:W-:-:S04]  /*07a0*/  DFMA R14, R14, R16, R14 ;  /* 0x000000100e0e722b */ /* 0x000fc8000000000e */
[----:B------:R-:W-:-:S04]  /*07b0*/  FSETP.GEU.AND P1, PT, |R9|, 6.5827683646048100446e-37, PT ;  /* 0x036000000900780b */ /* 0x000fc80003f2e200 */
[----:B------:R-:W-:-:S08]  /*07c0*/  DMUL R16, R14, R8 ;  /* 0x000000080e107228 */ /* 0x000fd00000000000 */
[----:B------:R-:W-:Y:S01]  /*07d0*/  DFMA R2, R16, -R4, R8 ;  /* 0x800000041002722b */ /* 0x000fe20000000008 */
[----:B---3--:R-:W-:-:S04]  /*07e0*/  IMAD R5, R25, UR4, R32 ;  /* 0x0000000419057c24 */ /* 0x008fc8000f8e0220 */
[----:B------:R-:W-:-:S03]  /*07f0*/  VIADD R5, R5, 0x2 ;  /* 0x0000000205057836 */ /* 0x000fc60000000000 */
[----:B------:R-:W-:Y:S01]  /*0800*/  DFMA R16, R14, R2, R16 ;  /* 0x000000020e10722b */ /* 0x000fe20000000010 */
[----:B------:R-:W-:-:S09]  /*0810*/  VIADD R3, R5, UR4 ;  /* 0x0000000405037c36 */ /* 0x000fd20008000000 */
[----:B------:R-:W-:-:S05]  /*0820*/  FFMA R0, RZ, UR5, R17 ;  /* 0x00000005ff007c23 */ /* 0x000fca0008000011 */
[----:B------:R-:W-:-:S13]  /*0830*/  FSETP.GT.AND P0, PT, |R0|, 1.469367938527859385e-39, PT ;  /* 0x001000000000780b */ /* 0x000fda0003f04200 */
[----:B------:R-:W-:Y:S05]  /*0840*/  @P0 BRA P1, `(.L_x_8) ;  /* 0x0000000000240947 */ /* 0x000fea0000800000 */
        /* <DEDUP_REMOVED lines=9> */
.L_x_8:
[----:B------:R-:W-:Y:S05]  /*08e0*/  BSYNC.RECONVERGENT B2 ;  /* 0x0000000000027941 */ /* 0x000fea0003800200 */
.L_x_7:
[----:B------:R-:W0:Y:S01]  /*08f0*/  LDCU UR4, c[0x0][0x3c4] ;  /* 0x00007880ff0477ac */ /* 0x000e220008000800 */
[----:B------:R-:W1:Y:S01]  /*0900*/  LDC.64 R14, c[0x0][0x3c0] ;  /* 0x0000f000ff0e7b82 */ /* 0x000e620000000a00 */
[----:B------:R-:W-:Y:S01]  /*0910*/  IMAD.MOV.U32 R8, RZ, RZ, 0x1 ;  /* 0x00000001ff087424 */ /* 0x000fe200078e00ff */
[----:B------:R-:W-:Y:S01]  /*0920*/  DADD R10, R10, 0.5 ;  /* 0x3fe000000a0a7429 */ /* 0x000fe20000000000 */
[----:B------:R-:W-:Y:S01]  /*0930*/  BSSY.RECONVERGENT B2, `(.L_x_9) ;  /* 0x0000018000027945 */ /* 0x000fe20003800200 */
[----:B0-----:R-:W0:Y:S06]  /*0940*/  MUFU.RCP64H R9, UR4 ;  /* 0x0000000400097d08 */ /* 0x001e2c0008001800 */
[----:B-1----:R-:W-:-:S02]  /*0950*/  DFMA R12, -R10, R14, R12 ;  /* 0x0000000e0a0c722b */ /* 0x002fc4000000010c */
[----:B0-----:R-:W-:-:S08]  /*0960*/  DFMA R18, R8, -R14, 1 ;  /* 0x3ff000000812742b */ /* 0x001fd0000000080e */
[----:B------:R-:W-:Y:S01]  /*0970*/  FSETP.GEU.AND P1, PT, |R13|, 6.5827683646048100446e-37, PT ;  /* 0x036000000d00780b */ /* 0x000fe20003f2e200 */
        /* <DEDUP_REMOVED lines=9> */
[----:B------:R-:W-:Y:S05]  /*0a10*/  @P0 BRA P1, `(.L_x_10) ;  /* 0x0000000000240947 */ /* 0x000fea0000800000 */
[----:B------:R-:W0:Y:S01]  /*0a20*/  LDCU.64 UR4, c[0x0][0x3c0] ;  /* 0x00007800ff0477ac */ /* 0x000e220008000a00 */
[----:B------:R-:W-:Y:S01]  /*0a30*/  IMAD.MOV.U32 R2, RZ, RZ, R12 ;  /* 0x000000ffff027224 */ /* 0x000fe200078e000c */
[----:B------:R-:W-:Y:S02]  /*0a40*/  MOV R0, R13 ;  /* 0x0000000d00007202 */ /* 0x000fe40000000f00 */
[----:B------:R-:W-:Y:S01]  /*0a50*/  MOV R8, 0xa90 ;  /* 0x00000a9000087802 */ /* 0x000fe20000000f00 */
[----:B0-----:R-:W-:Y:S02]  /*0a60*/  IMAD.U32 R26, RZ, RZ, UR4 ;  /* 0x00000004ff1a7e24 */ /* 0x001fe4000f8e00ff */
[----:B------:R-:W-:-:S07]  /*0a70*/  IMAD.U32 R9, RZ, RZ, UR5 ;  /* 0x00000005ff097e24 */ /* 0x000fce000f8e00ff */
[----:B------:R-:W-:Y:S05]  /*0a80*/  CALL.REL.NOINC `($__internal_0_$__cuda_sm20_div_rn_f64_full) ;  /* 0x0000001800847944 */ /* 0x000fea0003c00000 */
[----:B------:R-:W-:Y:S01]  /*0a90*/  IMAD.MOV.U32 R8, RZ, RZ, R2 ;  /* 0x000000ffff087224 */ /* 0x000fe200078e0002 */
[----:B------:R-:W-:-:S07]  /*0aa0*/  MOV R9, R0 ;  /* 0x0000000000097202 */ /* 0x000fce0000000f00 */
.L_x_10:
[----:B------:R-:W-:Y:S05]  /*0ab0*/  BSYNC.RECONVERGENT B2 ;  /* 0x0000000000027941 */ /* 0x000fea0003800200 */
.L_x_9:
[----:B------:R-:W-:Y:S01]  /*0ac0*/  IMAD.MOV.U32 R6, RZ, RZ, 0x1 ;  /* 0x00000001ff067424 */ /* 0x000fe200078e00ff */
[----:B------:R-:W-:Y:S01]  /*0ad0*/  CS2R R18, SRZ ;  /* 0x0000000000127805 */ /* 0x000fe2000001ff00 */
[----:B------:R-:W-:Y:S01]  /*0ae0*/  IMAD.MOV.U32 R4, RZ, RZ, 0x1 ;  /* 0x00000001ff047424 */ /* 0x000fe200078e00ff */
[----:B------:R-:W-:Y:S01]  /*0af0*/  CS2R R10, SRZ ;  /* 0x00000000000a7805 */ /* 0x000fe2000001ff00 */
[----:B------:R-:W-:Y:S06]  /*0b00*/  BRA `(.L_x_6) ;  /* 0x0000001400d07947 */ /* 0x000fec0003800000 */
.L_x_5:
[----:B------:R-:W2:Y:S02]  /*0b10*/  LDC R0, c[0x0][0x3ac] ;  /* 0x0000eb00ff007b82 */ /* 0x000ea40000000800 */
[----:B--2---:R-:W-:-:S05]  /*0b20*/  VIADD R3, R0, 0xffffffff ;  /* 0xffffffff00037836 */ /* 0x004fca0000000000 */
[----:B------:R-:W-:-:S13]  /*0b30*/  ISETP.GE.AND P0, PT, R32, R3, PT ;  /* 0x000000032000720c */ /* 0x000fda0003f06270 */
[----:B------:R-:W-:Y:S05]  /*0b40*/  @!P0 BRA `(.L_x_11) ;  /* 0x0000000400788947 */ /* 0x000fea0003800000 */
[----:B-1----:R-:W-:-:S13]  /*0b50*/  ISETP.GT.AND P0, PT, R25, -0x1, PT ;  /* 0xffffffff1900780c */ /* 0x002fda0003f04270 */
[----:B------:R-:W-:Y:S01]  /*0b60*/  @!P0 IMAD R15, R25, R0, R0 ;  /* 0x00000000190f8224 */ /* 0x000fe200078e0200 */
[----:B------:R-:W-:Y:S01]  /*0b70*/  @!P0 MOV R6, 0x1 ;  /* 0x0000000100068802 */ /* 0x000fe20000000f00 */
[----:B0-----:R-:W-:Y:S01]  /*0b80*/  @!P0 IMAD.MOV.U32 R5, RZ, RZ, 0x1 ;  /* 0x00000001ff058424 */ /* 0x001fe200078e00ff */
[----:B------:R-:W-:Y:S01]  /*0b90*/  @!P0 MOV R11, 0x3ff00000 ;  /* 0x3ff00000000b8802 */ /* 0x000fe20000000f00 */
[----:B------:R-:W-:Y:S01]  /*0ba0*/  @!P0 IMAD.MOV.U32 R3, RZ, RZ, 0x1 ;  /* 0x00000001ff038424 */ /* 0x000fe200078e00ff */
[----:B------:R-:W-:Y:S01]  /*0bb0*/  @!P0 CS2R R18, SRZ ;  /* 0x0000000000128805 */ /* 0x000fe2000001ff00 */
[----:B------:R-:W-:Y:S01]  /*0bc0*/  @!P0 IMAD.MOV.U32 R10, RZ, RZ, 0x0 ;  /* 0x00000000ff0a8424 */ /* 0x000fe200078e00ff */
[----:B------:R-:W-:Y:S02]  /*0bd0*/  @!P0 CS2R R16, SRZ ;  /* 0x0000000000108805 */ /* 0x000fe4000001ff00 */
[----:B------:R-:W-:Y:S02]  /*0be0*/  @!P0 CS2R R8, SRZ ;  /* 0x0000000000088805 */ /* 0x000fe4000001ff00 */
[----:B------:R-:W-:Y:S01]  /*0bf0*/  @!P0 IADD3 R4, PT, PT, R32, 0x1, R15 ;  /* 0x0000000120048810 */ /* 0x000fe20007ffe00f */
[----:B------:R-:W-:Y:S06]  /*0c00*/  @!P0 BRA `(.L_x_6) ;  /* 0x0000001400908947 */ /* 0x000fec0003800000 */
[----:B------:R-:W0:Y:S02]  /*0c10*/  LDCU UR4, c[0x0][0x3b0] ;  /* 0x00007600ff0477ac */ /* 0x000e240008000800 */
[----:B0-----:R-:W-:-:S06]  /*0c20*/  UIADD3 UR4, UPT, UPT, UR4, -0x1, URZ ;  /* 0xffffffff04047890 */ /* 0x001fcc000fffe0ff */
[----:B------:R-:W-:-:S13]  /*0c30*/  ISETP.GE.AND P0, PT, R25, UR4, PT ;  /* 0x0000000419007c0c */ /* 0x000fda000bf06270 */
[----:B------:R-:W-:Y:S01]  /*0c40*/  @P0 IMAD R6, R25, R0, R32 ;  /* 0x0000000019060224 */ /* 0x000fe200078e0220 */
[----:B------:R-:W-:Y:S01]  /*0c50*/  @P0 CS2R R16, SRZ ;  /* 0x0000000000100805 */ /* 0x000fe2000001ff00 */
[----:B------:R-:W-:Y:S01]  /*0c60*/  @P0 IMAD.MOV.U32 R5, RZ, RZ, 0x1 ;  /* 0x00000001ff050424 */ /* 0x000fe200078e00ff */
[----:B------:R-:W-:Y:S01]  /*0c70*/  @P0 MOV R18, 0x0 ;  /* 0x0000000000120802 */ /* 0x000fe20000000f00 */
[----:B------:R-:W-:Y:S01]  /*0c80*/  @P0 IMAD.MOV.U32 R4, RZ, RZ, 0x1 ;  /* 0x00000001ff040424 */ /* 0x000fe200078e00ff */
[----:B------:R-:W-:Y:S01]  /*0c90*/  @P0 CS2R R10, SRZ ;  /* 0x00000000000a0805 */ /* 0x000fe2000001ff00 */
[----:B------:R-:W-:Y:S01]  /*0ca0*/  @P0 IMAD.MOV.U32 R3, RZ, RZ, 0x1 ;  /* 0x00000001ff030424 */ /* 0x000fe200078e00ff */
[----:B------:R-:W-:Y:S01]  /*0cb0*/  @P0 CS2R R8, SRZ ;  /* 0x0000000000080805 */ /* 0x000fe2000001ff00 */
[----:B------:R-:W-:Y:S02]  /*0cc0*/  @P0 IMAD.MOV.U32 R19, RZ, RZ, 0x3ff00000 ;  /* 0x3ff00000ff130424 */ /* 0x000fe400078e00ff */
[----:B------:R-:W-:Y:S01]  /*0cd0*/  @P0 VIADD R6, R6, 0x1 ;  /* 0x0000000106060836 */ /* 0x000fe20000000000 */
[----:B------:R-:W-:Y:S06]  /*0ce0*/  @P0 BRA `(.L_x_6) ;  /* 0x0000001400580947 */ /* 0x000fec0003800000 */
[----:B------:R-:W0:Y:S01]  /*0cf0*/  LDCU UR4, c[0x0][0x3c4] ;  /* 0x00007880ff0477ac */ /* 0x000e220008000800 */
[----:B------:R-:W1:Y:S01]  /*0d00*/  LDC.64 R4, c[0x0][0x3c0] ;  /* 0x0000f000ff047b82 */ /* 0x000e620000000a00 */
[----:B------:R-:W-:Y:S01]  /*0d10*/  IMAD.MOV.U32 R2, RZ, RZ, 0x1 ;  /* 0x00000001ff027424 */ /* 0x000fe200078e00ff */
[----:B------:R-:W2:Y:S01]  /*0d20*/  I2F.F64.U32 R10, R25 ;  /* 0x00000019000a7312 */ /* 0x000ea20000201800 */
[----:B------:R-:W-:Y:S01]  /*0d30*/  IMAD R6, R25, R0, R32 ;  /* 0x0000000019067224 */ /* 0x000fe200078e0220 */
[----:B------:R-:W-:Y:S04]  /*0d40*/  BSSY.RECONVERGENT B2, `(.L_x_12) ;  /* 0x000001a000027945 */ /* 0x000fe80003800200 */
[----:B------:R-:W-:Y:S02]  /*0d50*/  IADD3 R6, PT, PT, R6, 0x1, RZ ;  /* 0x0000000106067810 */ /* 0x000fe40007ffe0ff */
        /* <DEDUP_REMOVED lines=10> */
[----:B------:R-:W-:-:S08]  /*0e00*/  DFMA R4, R2, -R4, R8 ;  /* 0x800000040204722b */ /* 0x000fd00000000008 */
[----:B------:R-:W-:-:S10]  /*0e10*/  DFMA R2, R14, R4, R2 ;  /* 0x000000040e02722b */ /* 0x000fd40000000002 */
[----:B------:R-:W-:-:S05]  /*0e20*/  FFMA R4, RZ, UR4, R3 ;  /* 0x00000004ff047c23 */ /* 0x000fca0008000003 */
[----:B------:R-:W-:Y:S01]  /*0e30*/  FSETP.GT.AND P0, PT, |R4|, 1.469367938527859385e-39, PT ;  /* 0x001000000400780b */ /* 0x000fe20003f04200 */
[----:B------:R-:W-:-:S12]  /*0e40*/  IMAD.IADD R4, R6, 0x1, R0 ;  /* 0x0000000106047824 */ /* 0x000fd800078e0200 */
[----:B------:R-:W-:Y:S05]  /*0e50*/  @P0 BRA P1, `(.L_x_13) ;  /* 0x0000000000200947 */ /* 0x000fea0000800000 */
[----:B------:R-:W0:Y:S01]  /*0e60*/  LDCU.64 UR4, c[0x0][0x3c0] ;  /* 0x00007800ff0477ac */ /* 0x000e220008000a00 */
[----:B------:R-:W-:Y:S01]  /*0e70*/  IMAD.MOV.U32 R2, RZ, RZ, R8 ;  /* 0x000000ffff027224 */ /* 0x000fe200078e0008 */
[----:B------:R-:W-:Y:S01]  /*0e80*/  MOV R8, 0xed0 ;  /* 0x00000ed000087802 */ /* 0x000fe20000000f00 */
[----:B------:R-:W-:Y:S01]  /*0e90*/  IMAD.MOV.U32 R0, RZ, RZ, R9 ;  /* 0x000000ffff007224 */ /* 0x000fe200078e0009 */
[----:B0-----:R-:W-:Y:S01]  /*0ea0*/  MOV R26, UR4 ;  /* 0x00000004001a7c02 */ /* 0x001fe20008000f00 */
[----:B------:R-:W-:-:S07]  /*0eb0*/  IMAD.U32 R9, RZ, RZ, UR5 ;  /* 0x00000005ff097e24 */ /* 0x000fce000f8e00ff */
[----:B------:R-:W-:Y:S05]  /*0ec0*/  CALL.REL.NOINC `($__internal_0_$__cuda_sm20_div_rn_f64_full) ;  /* 0x0000001400747944 */ /* 0x000fea0003c00000 */
[----:B------:R-:W-:-:S07]  /*0ed0*/  IMAD.MOV.U32 R3, RZ, RZ, R0 ;  /* 0x000000ffff037224 */ /* 0x000fce00078e0000 */
.L_x_13:
[----:B------:R-:W-:Y:S05]  /*0ee0*/  BSYNC.RECONVERGENT B2 ;  /* 0x0000000000027941 */ /* 0x000fea0003800200 */
.L_x_12:
[----:B------:R-:W0:Y:S01]  /*0ef0*/  LDCU UR4, c[0x0][0x3c4] ;  /* 0x00007880ff0477ac */ /* 0x000e220008000800 */
[----:B------:R-:W1:Y:S01]  /*0f00*/  LDC.64 R8, c[0x0][0x3c0] ;  /* 0x0000f000ff087b82 */ /* 0x000e620000000a00 */
[----:B------:R-:W-:Y:S01]  /*0f10*/  IMAD.MOV.U32 R14, RZ, RZ, 0x1 ;  /* 0x00000001ff0e7424 */ /* 0x000fe200078e00ff */
[----:B------:R-:W-:Y:S01]  /*0f20*/  DADD R10, R10, 0.5 ;  /* 0x3fe000000a0a7429 */ /* 0x000fe20000000000 */
[----:B------:R-:W-:Y:S01]  /*0f30*/  BSSY.RECONVERGENT B2, `(.L_x_14) ;  /* 0x000001a000027945 */ /* 0x000fe20003800200 */
[----:B------:R-:W-:Y:S01]  /*0f40*/  MOV R18, R2 ;  /* 0x0000000200127202 */ /* 0x000fe20000000f00 */
[----:B------:R-:W-:Y:S01]  /*0f50*/  IMAD.MOV.U32 R19, RZ, RZ, R3 ;  /* 0x000000ffff137224 */ /* 0x000fe200078e0003 */
[----:B0-----:R-:W0:Y:S04]  /*0f60*/  MUFU.RCP64H R15, UR4 ;  /* 0x00000004000f7d08 */ /* 0x001e280008001800 */
        /* <DEDUP_REMOVED lines=20> */
[----:B------:R-:W-:Y:S02]  /*10b0*/  IMAD.MOV.U32 R10, RZ, RZ, R2 ;  /* 0x000000ffff0a7224 */ /* 0x000fe400078e0002 */
[----:B------:R-:W-:-:S07]  /*10c0*/  IMAD.MOV.U32 R11, RZ, RZ, R0 ;  /* 0x000000ffff0b7224 */ /* 0x000fce00078e0000 */
.L_x_15:
[----:B------:R-:W-:Y:S05]  /*10d0*/  BSYNC.RECONVERGENT B2 ;  /* 0x0000000000027941 */ /* 0x000fea0003800200 */
.L_x_14:
[----:B------:R-:W-:Y:S02]  /*10e0*/  HFMA2 R5, -RZ, RZ, 0, 5.9604644775390625e-08 ;  /* 0x00000001ff057431 */ /* 0x000fe400000001ff */
[----:B------:R-:W-:Y:S01]  /*10f0*/  IMAD.MOV.U32 R3, RZ, RZ, 0x1 ;  /* 0x00000001ff037424 */ /* 0x000fe200078e00ff */
[----:B------:R-:W-:Y:S02]  /*1100*/  CS2R R16, SRZ ;  /* 0x0000000000107805 */ /* 0x000fe4000001ff00 */
[----:B------:R-:W-:Y:S01]  /*1110*/  CS2R R8, SRZ ;  /* 0x0000000000087805 */ /* 0x000fe2000001ff00 */
[----:B------:R-:W-:Y:S06]  /*1120*/  BRA `(.L_x_6) ;  /* 0x0000001000487947 */ /* 0x000fec0003800000 */
.L_x_11:
[----:B-1----:R-:W-:-:S13]  /*1130*/  ISETP.GT.AND P0, PT, R25, -0x1, PT ;  /* 0xffffffff1900780c */ /* 0x002fda0003f04270 */
[----:B------:R-:W-:Y:S05]  /*1140*/  @P0 BRA `(.L_x_16) ;  /* 0x0000000400200947 */ /* 0x000fea0003800000 */
[----:B------:R-:W1:Y:S01]  /*1150*/  LDCU UR4, c[0x0][0x3bc] ;  /* 0x00007780ff0477ac */ /* 0x000e620008000800 */
[----:B------:R-:W2:Y:S01]  /*1160*/  LDC.64 R2, c[0x0][0x3b8] ;  /* 0x0000ee00ff027b82 */ /* 0x000ea20000000a00 */
[----:B0-----:R-:W-:Y:S01]  /*1170*/  IMAD.MOV.U32 R4, RZ, RZ, 0x1 ;  /* 0x00000001ff047424 */ /* 0x001fe200078e00ff */
[----:B------:R-:W0:Y:S01]  /*1180*/  I2F.F64.U32 R12, R32 ;  /* 0x00000020000c7312 */ /* 0x000e220000201800 */
[----:B------:R-:W-:Y:S07]  /*1190*/  BSSY.RECONVERGENT B2, `(.L_x_17) ;  /* 0x000001d000027945 */ /* 0x000fee0003800200 */
[----:B-1----:R-:W1:Y:S01]  /*11a0*/  MUFU.RCP64H R5, UR4 ;  /* 0x0000000400057d08 */ /* 0x002e620008001800 */
[----:B0-----:R-:W-:-:S08]  /*11b0*/  DADD R14, R12, 1.5 ;  /* 0x3ff800000c0e7429 */ /* 0x001fd00000000000 */
[-C--:B--2---:R-:W-:Y:S02]  /*11c0*/  DFMA R14, R14, R2.reuse, -R10 ;  /* 0x000000020e0e722b */ /* 0x084fe4000000080a */
[----:B-1----:R-:W-:-:S08]  /*11d0*/  DFMA R8, R4, -R2, 1 ;  /* 0x3ff000000408742b */ /* 0x002fd00000000802 */
[----:B------:R-:W-:Y:S01]  /*11e0*/  FSETP.GEU.AND P1, PT, |R15|, 6.5827683646048100446e-37, PT ;  /* 0x036000000f00780b */ /* 0x000fe20003f2e200 */
[----:B------:R-:W-:-:S08]  /*11f0*/  DFMA R8, R8, R8, R8 ;  /* 0x000000080808722b */ /* 0x000fd00000000008 */
[----:B------:R-:W-:-:S08]  /*1200*/  DFMA R8, R4, R8, R4 ;  /* 0x000000080408722b */ /* 0x000fd00000000004 */
[----:B------:R-:W-:-:S08]  /*1210*/  DFMA R4, R8, -R2, 1 ;  /* 0x3ff000000804742b */ /* 0x000fd00000000802 */
[----:B------:R-:W-:-:S08]  /*1220*/  DFMA R4, R8, R4, R8 ;  /* 0x000000040804722b */ /* 0x000fd00000000008 */
[----:B------:R-:W-:-:S08]  /*1230*/  DMUL R8, R4, R14 ;  /* 0x0000000e04087228 */ /* 0x000fd00000000000 */
[----:B------:R-:W-:-:S08]  /*1240*/  DFMA R2, R8, -R2, R14 ;  /* 0x800000020802722b */ /* 0x000fd0000000000e */
[----:B------:R-:W-:Y:S01]  /*1250*/  DFMA R8, R4, R2, R8 ;  /* 0x000000020408722b */ /* 0x000fe20000000008 */
[----:B------:R-:W-:-:S04]  /*1260*/  IMAD R3, R25, R0, R0 ;  /* 0x0000000019037224 */ /* 0x000fc800078e0200 */
[----:B------:R-:W-:-:S05]  /*1270*/  IMAD.IADD R3, R32, 0x1, R3 ;  /* 0x0000000120037824 */ /* 0x000fca00078e0203 */
[----:B------:R-:W-:Y:S01]  /*1280*/  FFMA R2, RZ, UR4, R9 ;  /* 0x00000004ff027c23 */ /* 0x000fe20008000009 */
[C---:B------:R-:W-:Y:S01]  /*1290*/  IADD3 R4, PT, PT, R3.reuse, 0x1, RZ ;  /* 0x0000000103047810 */ /* 0x040fe20007ffe0ff */
[----:B------:R-:W-:-:S03]  /*12a0*/  VIADD R3, R3, 0x2 ;  /* 0x0000000203037836 */ /* 0x000fc60000000000 */
        /* <DEDUP_REMOVED lines=11> */
.L_x_18:
[----:B------:R-:W-:Y:S05]  /*1360*/  BSYNC.RECONVERGENT B2 ;  /* 0x0000000000027941 */ /* 0x000fea0003800200 */
.L_x_17:
[----:B------:R-:W0:Y:S01]  /*1370*/  LDCU UR4, c[0x0][0x3bc] ;  /* 0x00007780ff0477ac */ /* 0x000e220008000800 */
[----:B------:R-:W1:Y:S01]  /*1380*/  LDC.64 R16, c[0x0][0x3b8] ;  /* 0x0000ee00ff107b82 */ /* 0x000e620000000a00 */
[----:B------:R-:W-:Y:S01]  /*1390*/  MOV R14, 0x1 ;  /* 0x00000001000e7802 */ /* 0x000fe20000000f00 */
[----:B------:R-:W-:Y:S01]  /*13a0*/  DADD R12, R12, 0.5 ;  /* 0x3fe000000c0c7429 */ /* 0x000fe20000000000 */
[----:B------:R-:W-:Y:S01]  /*13b0*/  BSSY.RECONVERGENT B2, `(.L_x_19) ;  /* 0x000001a000027945 */ /* 0x000fe20003800200 */
[----:B0-----:R-:W1:Y:S03]  /*13c0*/  MUFU.RCP64H R15, UR4 ;  /* 0x00000004000f7d08 */ /* 0x001e660008001800 */
[----:B-1----:R-:W-:-:S08]  /*13d0*/  DFMA R18, R14, -R16, 1 ;  /* 0x3ff000000e12742b */ /* 0x002fd00000000810 */
[----:B------:R-:W-:-:S08]  /*13e0*/  DFMA R18, R18, R18, R18 ;  /* 0x000000121212722b */ /* 0x000fd00000000012 */
[----:B------:R-:W-:Y:S02]  /*13f0*/  DFMA R18, R14, R18, R14 ;  /* 0x000000120e12722b */ /* 0x000fe4000000000e */
[----:B------:R-:W-:-:S06]  /*1400*/  DFMA R14, -R12, R16, R10 ;  /* 0x000000100c0e722b */ /* 0x000fcc000000010a */
[----:B------:R-:W-:-:S04]  /*1410*/  DFMA R20, R18, -R16, 1 ;  /* 0x3ff000001214742b */ /* 0x000fc80000000810 */
[----:B------:R-:W-:-:S04]  /*1420*/  FSETP.GEU.AND P1, PT, |R15|, 6.5827683646048100446e-37, PT ;  /* 0x036000000f00780b */ /* 0x000fc80003f2e200 */
[----:B------:R-:W-:-:S08]  /*1430*/  DFMA R20, R18, R20, R18 ;  /* 0x000000141214722b */ /* 0x000fd00000000012 */
[----:B------:R-:W-:-:S08]  /*1440*/  DMUL R12, R20, R14 ;  /* 0x0000000e140c7228 */ /* 0x000fd00000000000 */
[----:B------:R-:W-:-:S08]  /*1450*/  DFMA R10, R12, -R16, R14 ;  /* 0x800000100c0a722b */ /* 0x000fd0000000000e */
[----:B------:R-:W-:Y:S01]  /*1460*/  DFMA R12, R20, R10, R12 ;  /* 0x0000000a140c722b */ /* 0x000fe2000000000c */
[----:B------:R-:W-:Y:S02]  /*1470*/  IMAD.MOV.U32 R10, RZ, RZ, R8 ;  /* 0x000000ffff0a7224 */ /* 0x000fe400078e0008 */
[----:B------:R-:W-:-:S07]  /*1480*/  IMAD.MOV.U32 R11, RZ, RZ, R9 ;  /* 0x000000ffff0b7224 */ /* 0x000fce00078e0009 */
        /* <DEDUP_REMOVED lines=10> */
[----:B------:R-:W-:Y:S01]  /*1530*/  MOV R12, R2 ;  /* 0x00000002000c7202 */ /* 0x000fe20000000f00 */
[----:B------:R-:W-:-:S07]  /*1540*/  IMAD.MOV.U32 R13, RZ, RZ, R0 ;  /* 0x000000ffff0d7224 */ /* 0x000fce00078e0000 */
.L_x_20:
[----:B------:R-:W-:Y:S05]  /*1550*/  BSYNC.RECONVERGENT B2 ;  /* 0x0000000000027941 */ /* 0x000fea0003800200 */
.L_x_19:
[----:B------:R-:W-:Y:S01]  /*1560*/  IMAD.MOV.U32 R8, RZ, RZ, R12 ;  /* 0x000000ffff087224 */ /* 0x000fe200078e000c */
[----:B------:R-:W-:Y:S01]  /*1570*/  MOV R9, R13 ;  /* 0x0000000d00097202 */ /* 0x000fe20000000f00 */
[----:B------:R-:W-:Y:S01]  /*1580*/  IMAD.MOV.U32 R6, RZ, RZ, 0x1 ;  /* 0x00000001ff067424 */ /* 0x000fe200078e00ff */
[----:B------:R-:W-:Y:S01]  /*1590*/  CS2R R18, SRZ ;  /* 0x0000000000127805 */ /* 0x000fe2000001ff00 */
[----:B------:R-:W-:Y:S01]  /*15a0*/  IMAD.MOV.U32 R5, RZ, RZ, 0x1 ;  /* 0x00000001ff057424 */ /* 0x000fe200078e00ff */
[----:B------:R-:W-:Y:S01]  /*15b0*/  CS2R R16, SRZ ;  /* 0x0000000000107805 */ /* 0x000fe2000001ff00 */
[----:B------:R-:W-:Y:S06]  /*15c0*/  BRA `(.L_x_6) ;  /* 0x0000000c00207947 */ /* 0x000fec0003800000 */
.L_x_16:
[----:B------:R-:W1:Y:S02]  /*15d0*/  LDCU UR4, c[0x0][0x3b0] ;  /* 0x00007600ff0477ac */ /* 0x000e640008000800 */
[----:B-1----:R-:W-:-:S06]  /*15e0*/  UIADD3 UR4, UPT, UPT, UR4, -0x1, URZ ;  /* 0xffffffff04047890 */ /* 0x002fcc000fffe0ff */
[----:B------:R-:W-:-:S13]  /*15f0*/  ISETP.GE.AND P0, PT, R25, UR4, PT ;  /* 0x0000000419007c0c */ /* 0x000fda000bf06270 */
[----:B------:R-:W-:Y:S05]  /*1600*/  @!P0 BRA `(.L_x_21) ;  /* 0x0000000400108947 */ /* 0x000fea0003800000 */
[----:B------:R-:W1:Y:S01]  /*1610*/  LDCU UR4, c[0x0][0x3bc] ;  /* 0x00007780ff0477ac */ /* 0x000e620008000800 */
[----:B0-----:R-:W0:Y:S01]  /*1620*/  LDC.64 R4, c[0x0][0x3b8] ;  /* 0x0000ee00ff047b82 */ /* 0x001e220000000a00 */
[----:B------:R-:W-:Y:S01]  /*1630*/  HFMA2 R2, -RZ, RZ, 0, 5.9604644775390625e-08 ;  /* 0x00000001ff027431 */ /* 0x000fe200000001ff */
[----:B------:R-:W2:Y:S01]  /*1640*/  I2F.F64.U32 R12, R32 ;  /* 0x00000020000c7312 */ /* 0x000ea20000201800 */
[----:B------:R-:W-:Y:S01]  /*1650*/  IMAD R0, R25, R0, R32 ;  /* 0x0000000019007224 */ /* 0x000fe200078e0220 */
[----:B------:R-:W-:Y:S03]  /*1660*/  BSSY.RECONVERGENT B2, `(.L_x_22) ;  /* 0x000001a000027945 */ /* 0x000fe60003800200 */
[----:B------:R-:W-:-:S03]  /*1670*/  VIADD R6, R0, 0x1 ;  /* 0x0000000100067836 */ /* 0x000fc60000000000 */
[----:B-1----:R-:W0:Y:S02]  /*1680*/  MUFU.RCP64H R3, UR4 ;  /* 0x0000000400037d08 */ /* 0x002e240008001800 */
[----:B0-----:R-:W-:-:S08]  /*1690*/  DFMA R8, R2, -R4, 1 ;  /* 0x3ff000000208742b */ /* 0x001fd00000000804 */
        /* <DEDUP_REMOVED lines=9> */
[----:B------:R-:W-:Y:S01]  /*1730*/  DFMA R2, R14, R4, R2 ;  /* 0x000000040e02722b */ /* 0x000fe20000000002 */
[----:B------:R-:W-:-:S09]  /*1740*/  VIADD R5, R0, 0x2 ;  /* 0x0000000200057836 */ /* 0x000fd20000000000 */
[----:B------:R-:W-:-:S05]  /*1750*/  FFMA R4, RZ, UR4, R3 ;  /* 0x00000004ff047c23 */ /* 0x000fca0008000003 */
[----:B------:R-:W-:-:S13]  /*1760*/  FSETP.GT.AND P0, PT, |R4|, 1.469367938527859385e-39, PT ;  /* 0x001000000400780b */ /* 0x000fda0003f04200 */
[----:B------:R-:W-:Y:S05]  /*1770*/  @P0 BRA P1, `(.L_x_23) ;  /* 0x0000000000200947 */ /* 0x000fea0000800000 */
[----:B------:R-:W0:Y:S01]  /*1780*/  LDCU.64 UR4, c[0x0][0x3b8] ;  /* 0x00007700ff0477ac */ /* 0x000e220008000a00 */
[----:B------:R-:W-:Y:S01]  /*1790*/  MOV R2, R8 ;  /* 0x0000000800027202 */ /* 0x000fe20000000f00 */
[----:B------:R-:W-:Y:S01]  /*17a0*/  IMAD.MOV.U32 R0, RZ, RZ, R9 ;  /* 0x000000ffff007224 */ /* 0x000fe200078e0009 */
[----:B------:R-:W-:Y:S01]  /*17b0*/  MOV R8, 0x17f0 ;  /* 0x000017f000087802 */ /* 0x000fe20000000f00 */
[----:B0-----:R-:W-:Y:S01]  /*17c0*/  IMAD.U32 R26, RZ, RZ, UR4 ;  /* 0x00000004ff1a7e24 */ /* 0x001fe2000f8e00ff */
[----:B------:R-:W-:-:S07]  /*17d0*/  MOV R9, UR5 ;  /* 0x0000000500097c02 */ /* 0x000fce0008000f00 */
[----:B------:R-:W-:Y:S05]  /*17e0*/  CALL.REL.NOINC `($__internal_0_$__cuda_sm20_div_rn_f64_full) ;  /* 0x0000000c002c7944 */ /* 0x000fea0003c00000 */
[----:B------:R-:W-:-:S07]  /*17f0*/  IMAD.MOV.U32 R3, RZ, RZ, R0 ;  /* 0x000000ffff037224 */ /* 0x000fce00078e0000 */
.L_x_23:
[----:B------:R-:W-:Y:S05]  /*1800*/  BSYNC.RECONVERGENT B2 ;  /* 0x0000000000027941 */ /* 0x000fea0003800200 */
.L_x_22:
        /* <DEDUP_REMOVED lines=30> */
.L_x_25:
[----:B------:R-:W-:Y:S05]  /*19f0*/  BSYNC.RECONVERGENT B2 ;  /* 0x0000000000027941 */ /* 0x000fea0003800200 */
.L_x_24:
[----:B------:R-:W-:Y:S02]  /*1a00*/  HFMA2 R3, -RZ, RZ, 0, 5.9604644775390625e-08 ;  /* 0x00000001ff037431 */ /* 0x000fe400000001ff */
[----:B------:R-:W-:Y:S01]  /*1a10*/  IMAD.MOV.U32 R4, RZ, RZ, 0x1 ;  /* 0x00000001ff047424 */ /* 0x000fe200078e00ff */
[----:B------:R-:W-:Y:S02]  /*1a20*/  CS2R R10, SRZ ;  /* 0x00000000000a7805 */ /* 0x000fe4000001ff00 */
[----:B------:R-:W-:Y:S01]  /*1a30*/  CS2R R8, SRZ ;  /* 0x0000000000087805 */ /* 0x000fe2000001ff00 */
[----:B------:R-:W-:Y:S06]  /*1a40*/  BRA `(.L_x_6) ;  /* 0x0000000800007947 */ /* 0x000fec0003800000 */
.L_x_21:
[----:B------:R-:W1:Y:S01]  /*1a50*/  LDC.64 R8, c[0x0][0x3c0] ;  /* 0x0000f000ff087b82 */ /* 0x000e620000000a00 */
[----:B------:R-:W1:Y:S01]  /*1a60*/  LDCU.64 UR4, c[0x0][0x3b8] ;  /* 0x00007700ff0477ac */ /* 0x000e620008000a00 */
[----:B------:R-:W-:Y:S01]  /*1a70*/  IMAD.MOV.U32 R2, RZ, RZ, 0x1 ;  /* 0x00000001ff027424 */ /* 0x000fe200078e00ff */
[----:B------:R-:W2:Y:S01]  /*1a80*/  I2F.F64.U32 R16, R25 ;  /* 0x0000001900107312 */ /* 0x000ea20000201800 */
[----:B------:R-:W-:Y:S07]  /*1a90*/  BSSY.RECONVERGENT B2, `(.L_x_26) ;  /* 0x0000022000027945 */ /* 0x000fee0003800200 */
[----:B------:R-:W3:Y:S01]  /*1aa0*/  I2F.F64.U32 R18, R32 ;  /* 0x0000002000127312 */ /* 0x000ee20000201800 */
[----:B--2---:R-:W-:-:S02]  /*1ab0*/  DADD R20, R16, 1.5 ;  /* 0x3ff8000010147429 */ /* 0x004fc40000000000 */
[----:B-1----:R-:W-:Y:S02]  /*1ac0*/  DMUL R14, R8, UR4 ;  /* 0x00000004080e7c28 */ /* 0x002fe40008000000 */
[----:B---3--:R-:W-:-:S04]  /*1ad0*/  DADD R22, R18, 1.5 ;  /* 0x3ff8000012167429 */ /* 0x008fc80000000000 */
[----:B------:R-:W-:Y:S01]  /*1ae0*/  DFMA R20, R20, R8, -R12 ;  /* 0x000000081414722b */ /* 0x000fe2000000080c */
[----:B------:R-:W0:Y:S03]  /*1af0*/  MUFU.RCP64H R3, R15 ;  /* 0x0000000f00037308 */ /* 0x000e260000001800 */
[----:B------:R-:W-:-:S08]  /*1b00*/  DFMA R22, R22, UR4, -R10 ;  /* 0x0000000416167c2b */ /* 0x000fd0000800080a */
[----:B------:R-:W-:Y:S02]  /*1b10*/  DMUL R26, R22, R20 ;  /* 0x00000014161a7228 */ /* 0x000fe40000000000 */
[----:B0-----:R-:W-:-:S08]  /*1b20*/  DFMA R4, -R14, R2, 1 ;  /* 0x3ff000000e04742b */ /* 0x001fd00000000102 */
[----:B------:R-:W-:Y:S01]  /*1b30*/  FSETP.GEU.AND P1, PT, |R27|, 6.5827683646048100446e-37, PT ;  /* 0x036000001b00780b */ /* 0x000fe20003f2e200 */
[----:B------:R-:W-:-:S08]  /*1b40*/  DFMA R4, R4, R4, R4 ;  /* 0x000000040404722b */ /* 0x000fd00000000004 */
[----:B------:R-:W-:-:S08]  /*1b50*/  DFMA R4, R2, R4, R2 ;  /* 0x000000040204722b */ /* 0x000fd00000000002 */
[----:B------:R-:W-:-:S08]  /*1b60*/  DFMA R2, -R14, R4, 1 ;  /* 0x3ff000000e02742b */ /* 0x000fd00000000104 */
[----:B------:R-:W-:-:S08]  /*1b70*/  DFMA R2, R4, R2, R4 ;  /* 0x000000020402722b */ /* 0x000fd00000000004 */
[----:B------:R-:W-:-:S08]  /*1b80*/  DMUL R8, R26, R2 ;  /* 0x000000021a087228 */ /* 0x000fd00000000000 */
[----:B------:R-:W-:-:S08]  /*1b90*/  DFMA R4, -R14, R8, R26 ;  /* 0x000000080e04722b */ /* 0x000fd0000000011a */
[----:B------:R-:W-:Y:S01]  /*1ba0*/  DFMA R8, R2, R4, R8 ;  /* 0x000000040208722b */ /* 0x000fe20000000008 */
[----:B------:R-:W-:-:S04]  /*1bb0*/  IMAD R5, R25, R0, R32 ;  /* 0x0000000019057224 */ /* 0x000fc800078e0220 */
[C---:B------:R-:W-:Y:S02]  /*1bc0*/  VIADD R6, R5.reuse, 0x1 ;  /* 0x0000000105067836 */ /* 0x040fe40000000000 */
[----:B------:R-:W-:-:S03]  /*1bd0*/  VIADD R5, R5, 0x2 ;  /* 0x0000000205057836 */ /* 0x000fc60000000000 */
[----:B------:R-:W-:Y:S01]  /*1be0*/  FFMA R2, RZ, R15, R9 ;  /* 0x0000000fff027223 */ /* 0x000fe20000000009 */
[----:B------:R-:W-:-:S04]  /*1bf0*/  IADD3 R4, PT, PT, R6, R0, RZ ;  /* 0x0000000006047210 */ /* 0x000fc80007ffe0ff */
[----:B------:R-:W-:Y:S01]  /*1c00*/  FSETP.GT.AND P0, PT, |R2|, 1.469367938527859385e-39, PT ;  /* 0x001000000200780b */ /* 0x000fe20003f04200 */
[----:B------:R-:W-:-:S12]  /*1c10*/  VIADD R3, R4, 0x1 ;  /* 0x0000000104037836 */ /* 0x000fd80000000000 */
[----:B------:R-:W-:Y:S05]  /*1c20*/  @P0 BRA P1, `(.L_x_27) ;  /* 0x0000000000200947 */ /* 0x000fea0000800000 */
[----:B------:R-:W-:Y:S01]  /*1c30*/  MOV R2, R26 ;  /* 0x0000001a00027202 */ /* 0x000fe20000000f00 */
[----:B------:R-:W-:Y:S01]  /*1c40*/  IMAD.MOV.U32 R0, RZ, RZ, R27 ;  /* 0x000000ffff007224 */ /* 0x000fe200078e001b */
[----:B------:R-:W-:Y:S01]  /*1c50*/  MOV R9, R15 ;  /* 0x0000000f00097202 */ /* 0x000fe20000000f00 */
[----:B------:R-:W-:Y:S01]  /*1c60*/  IMAD.MOV.U32 R26, RZ, RZ, R14 ;  /* 0x000000ffff1a7224 */ /* 0x000fe200078e000e */
[----:B------:R-:W-:-:S07]  /*1c70*/  MOV R8, 0x1c90 ;  /* 0x00001c9000087802 */ /* 0x000fce0000000f00 */
[----:B------:R-:W-:Y:S05]  /*1c80*/  CALL.REL.NOINC `($__internal_0_$__cuda_sm20_div_rn_f64_full) ;  /* 0x0000000800047944 */ /* 0x000fea0003c00000 */
[----:B------:R-:W-:Y:S02]  /*1c90*/  IMAD.MOV.U32 R8, RZ, RZ, R2 ;  /* 0x000000ffff087224 */ /* 0x000fe400078e0002 */
[----:B------:R-:W-:-:S07]  /*1ca0*/  IMAD.MOV.U32 R9, RZ, RZ, R0 ;  /* 0x000000ffff097224 */ /* 0x000fce00078e0000 */
.L_x_27:
[----:B------:R-:W-:Y:S05]  /*1cb0*/  BSYNC.RECONVERGENT B2 ;  /* 0x0000000000027941 */ /* 0x000fea0003800200 */
.L_x_26:
[----:B------:R-:W0:Y:S01]  /*1cc0*/  MUFU.RCP64H R25, R15 ;  /* 0x0000000f00197308 */ /* 0x000e220000001800 */
[----:B------:R-:W-:Y:S01]  /*1cd0*/  MOV R24, 0x1 ;  /* 0x0000000100187802 */ /* 0x000fe20000000f00 */
[----:B------:R-:W1:Y:S01]  /*1ce0*/  LDCU.64 UR4, c[0x0][0x3b8] ;  /* 0x00007700ff0477ac */ /* 0x000e620008000a00 */
[----:B------:R-:W-:Y:S01]  /*1cf0*/  DADD R18, R18, 0.5 ;  /* 0x3fe0000012127429 */ /* 0x000fe20000000000 */
[----:B------:R-:W-:Y:S03]  /*1d00*/  BSSY.RECONVERGENT B2, `(.L_x_28) ;  /* 0x0000019000027945 */ /* 0x000fe60003800200 */
[----:B0-----:R-:W-:-:S04]  /*1d10*/  DFMA R26, -R14, R24, 1 ;  /* 0x3ff000000e1a742b */ /* 0x001fc80000000118 */
[----:B-1----:R-:W-:-:S04]  /*1d20*/  DFMA R10, -R18, UR4, R10 ;  /* 0x00000004120a7c2b */ /* 0x002fc8000800010a */
[----:B------:R-:W-:-:S08]  /*1d30*/  DFMA R26, R26, R26, R26 ;  /* 0x0000001a1a1a722b */ /* 0x000fd0000000001a */
[----:B------:R-:W-:Y:S02]  /*1d40*/  DFMA R26, R24, R26, R24 ;  /* 0x0000001a181a722b */ /* 0x000fe40000000018 */
[----:B------:R-:W-:-:S06]  /*1d50*/  DMUL R24, R20, R10 ;  /* 0x0000000a14187228 */ /* 0x000fcc0000000000 */
[----:B------:R-:W-:-:S04]  /*1d60*/  DFMA R18, -R14, R26, 1 ;  /* 0x3ff000000e12742b */ /* 0x000fc8000000011a */
[----:B------:R-:W-:-:S04]  /*1d70*/  FSETP.GEU.AND P1, PT, |R25|, 6.5827683646048100446e-37, PT ;  /* 0x036000001900780b */ /* 0x000fc80003f2e200 */
[----:B------:R-:W-:-:S08]  /*1d80*/  DFMA R26, R26, R18, R26 ;  /* 0x000000121a1a722b */ /* 0x000fd0000000001a */
[----:B------:R-:W-:-:S08]  /*1d90*/  DMUL R20, R26, R24 ;  /* 0x000000181a147228 */ /* 0x000fd00000000000 */
[----:B------:R-:W-:-:S08]  /*1da0*/  DFMA R18, -R14, R20, R24 ;  /* 0x000000140e12722b */ /* 0x000fd00000000118 */
[----:B------:R-:W-:Y:S01]  /*1db0*/  DFMA R20, R26, R18, R20 ;  /* 0x000000121a14722b */ /* 0x000fe20000000014 */
[----:B------:R-:W-:Y:S02]  /*1dc0*/  IMAD.MOV.U32 R18, RZ, RZ, R8 ;  /* 0x000000ffff127224 */ /* 0x000fe400078e0008 */
[----:B------:R-:W-:-:S07]  /*1dd0*/  IMAD.MOV.U32 R19, RZ, RZ, R9 ;  /* 0x000000ffff137224 */ /* 0x000fce00078e0009 */
[----:B------:R-:W-:-:S05]  /*1de0*/  FFMA R0, RZ, R15, R21 ;  /* 0x0000000fff007223 */ /* 0x000fca0000000015 */
[----:B------:R-:W-:-:S13]  /*1df0*/  FSETP.GT.AND P0, PT, |R0|, 1.469367938527859385e-39, PT ;  /* 0x001000000000780b */ /* 0x000fda0003f04200 */
        /* <DEDUP_REMOVED lines=9> */
.L_x_29:
[----:B------:R-:W-:Y:S05]  /*1e90*/  BSYNC.RECONVERGENT B2 ;  /* 0x0000000000027941 */ /* 0x000fea0003800200 */
.L_x_28:
[----:B------:R-:W0:Y:S01]  /*1ea0*/  MUFU.RCP64H R9, R15 ;  /* 0x0000000f00097308 */ /* 0x000e220000001800 */
[----:B------:R-:W-:Y:S01]  /*1eb0*/  MOV R8, 0x1 ;  /* 0x0000000100087802 */ /* 0x000fe20000000f00 */
[----:B------:R-:W1:Y:S01]  /*1ec0*/  LDCU.64 UR4, c[0x0][0x3c0] ;  /* 0x00007800ff0477ac */ /* 0x000e620008000a00 */
[----:B------:R-:W-:Y:S01]  /*1ed0*/  DADD R16, R16, 0.5 ;  /* 0x3fe0000010107429 */ /* 0x000fe20000000000 */
[----:B------:R-:W-:Y:S03]  /*1ee0*/  BSSY.RECONVERGENT B2, `(.L_x_30) ;  /* 0x0000019000027945 */ /* 0x000fe60003800200 */
[----:B0-----:R-:W-:-:S04]  /*1ef0*/  DFMA R24, -R14, R8, 1 ;  /* 0x3ff000000e18742b */ /* 0x001fc80000000108 */
[----:B-1----:R-:W-:-:S04]  /*1f00*/  DFMA R12, -R16, UR4, R12 ;  /* 0x00000004100c7c2b */ /* 0x002fc8000800010c */
[----:B------:R-:W-:-:S04]  /*1f10*/  DFMA R24, R24, R24, R24 ;  /* 0x000000181818722b */ /* 0x000fc80000000018 */
[----:B------:R-:W-:-:S04]  /*1f20*/  DMUL R22, R22, R12 ;  /* 0x0000000c16167228 */ /* 0x000fc80000000000 */
[----:B------:R-:W-:-:S06]  /*1f30*/  DFMA R24, R8, R24, R8 ;  /* 0x000000180818722b */ /* 0x000fcc0000000008 */
[----:B------:R-:W-:Y:S02]  /*1f40*/  FSETP.GEU.AND P1, PT, |R23|, 6.5827683646048100446e-37, PT ;  /* 0x036000001700780b */ /* 0x000fe40003f2e200 */
[----:B------:R-:W-:-:S08]  /*1f50*/  DFMA R8, -R14, R24, 1 ;  /* 0x3ff000000e08742b */ /* 0x000fd00000000118 */
        /* <DEDUP_REMOVED lines=17> */
.L_x_31:
[----:B------:R-:W-:Y:S05]  /*2070*/  BSYNC.RECONVERGENT B2 ;  /* 0x0000000000027941 */ /* 0x000fea0003800200 */
.L_x_30:
[----:B------:R-:W0:Y:S01]  /*2080*/  MUFU.RCP64H R21, R15 ;  /* 0x0000000f00157308 */ /* 0x000e220000001800 */
[----:B------:R-:W-:Y:S01]  /*2090*/  MOV R20, 0x1 ;  /* 0x0000000100147802 */ /* 0x000fe20000000f00 */
[----:B------:R-:W-:Y:S05]  /*20a0*/  BSSY.RECONVERGENT B2, `(.L_x_32) ;  /* 0x0000018000027945 */ /* 0x000fea0003800200 */
[----:B0-----:R-:W-:-:S08]  /*20b0*/  DFMA R22, -R14, R20, 1 ;  /* 0x3ff000000e16742b */ /* 0x001fd00000000114 */
        /* <DEDUP_REMOVED lines=22> */
.L_x_33:
[----:B------:R-:W-:Y:S05]  /*2220*/  BSYNC.RECONVERGENT B2 ;  /* 0x0000000000027941 */ /* 0x000fea0003800200 */
.L_x_32:
[----:B------:R-:W-:Y:S01]  /*2230*/  MOV R8, R12 ;  /* 0x0000000c00087202 */ /* 0x000fe20000000f00 */
[----:B------:R-:W-:-:S07]  /*2240*/  IMAD.MOV.U32 R9, RZ, RZ, R13 ;  /* 0x000000ffff097224 */ /* 0x000fce00078e000d */
.L_x_6:
[----:B------:R-:W-:Y:S05]  /*2250*/  BSYNC.RECONVERGENT B1 ;  /* 0x0000000000017941 */ /* 0x000fea0003800200 */
.L_x_4:
[----:B------:R-:W0:Y:S08]  /*2260*/  LDC.64 R20, c[0x0][0x3a0] ;  /* 0x0000e800ff147b82 */ /* 0x000e300000000a00 */
[----:B------:R-:W1:Y:S08]  /*2270*/  LDC.64 R22, c[0x0][0x390] ;  /* 0x0000e400ff167b82 */ /* 0x000e700000000a00 */
[----:B------:R-:W2:Y:S01]  /*2280*/  LDC.64 R26, c[0x0][0x398] ;  /* 0x0000e600ff1a7b82 */ /* 0x000ea20000000a00 */
[----:B0-----:R-:W-:-:S07]  /*2290*/  IMAD.WIDE R20, R7, 0x4, R20 ;  /* 0x0000000407147825 */ /* 0x001fce00078e0214 */
[----:B------:R-:W0:Y:S01]  /*22a0*/  LDC R0, c[0x0][0x3a8] ;  /* 0x0000ea00ff007b82 */ /* 0x000e220000000800 */
[----:B------:R-:W3:Y:S01]  /*22b0*/  LDG.E R20, desc[UR6][R20.64] ;  /* 0x0000000614147981 */ /* 0x000ee2000c1e1900 */
[----:B-1----:R-:W-:-:S04]  /*22c0*/  IMAD.WIDE R22, R7, 0x8, R22 ;  /* 0x0000000807167825 */ /* 0x002fc800078e0216 */
[----:B--2---:R-:W-:-:S04]  /*22d0*/  IMAD.WIDE R26, R7, 0x8, R26 ;  /* 0x00000008071a7825 */ /* 0x004fc800078e021a */
[----:B0-----:R-:W-:-:S04]  /*22e0*/  IMAD.WIDE R28, R0, 0x8, R26 ;  /* 0x00000008001c7825 */ /* 0x001fc800078e021a */
[----:B------:R-:W-:-:S04]  /*22f0*/  IMAD.WIDE R30, R0, 0x8, R28 ;  /* 0x00000008001e7825 */ /* 0x000fc800078e021c */
[----:B------:R-:W-:Y:S01]  /*2300*/  IMAD.WIDE R32, R0, 0x8, R30 ;  /* 0x0000000800207825 */ /* 0x000fe200078e021e */
[----:B---3--:R-:W-:-:S03]  /*2310*/  ISETP.NE.AND P0, PT, R20, 0x1, PT ;  /* 0x000000011400780c */ /* 0x008fc60003f05270 */
[----:B------:R-:W-:-:S10]  /*2320*/  IMAD.WIDE R20, R0, 0x8, R22 ;  /* 0x0000000800147825 */ /* 0x000fd400078e0216 */
[----:B------:R-:W-:Y:S01]  /*2330*/  @!P0 IMAD.MOV.U32 R6, RZ, RZ, 0x1 ;  /* 0x00000001ff068424 */ /* 0x000fe200078e00ff */
[----:B------:R-:W-:Y:S01]  /*2340*/  @!P0 MOV R5, 0x1 ;  /* 0x0000000100058802 */ /* 0x000fe20000000f00 */
[----:B------:R-:W-:Y:S01]  /*2350*/  @!P0 IMAD.MOV.U32 R3, RZ, RZ, 0x1 ;  /* 0x00000001ff038424 */ /* 0x000fe200078e00ff */
[----:B------:R-:W-:Y:S01]  /*2360*/  @!P0 CS2R R18, SRZ ;  /* 0x0000000000128805 */ /* 0x000fe2000001ff00 */
[----:B------:R-:W-:Y:S01]  /*2370*/  @!P0 IMAD.MOV.U32 R4, RZ, RZ, 0x1 ;  /* 0x00000001ff048424 */ /* 0x000fe200078e00ff */
[----:B------:R0:W1:Y:S01]  /*2380*/  I2F.F64 R12, R6 ;  /* 0x00000006000c7312 */ /* 0x0000620000201c00 */
[----:B------:R-:W-:Y:S02]  /*2390*/  @!P0 CS2R R16, SRZ ;  /* 0x0000000000108805 */ /* 0x000fe4000001ff00 */
[----:B------:R-:W-:Y:S02]  /*23a0*/  @!P0 CS2R R10, SRZ ;  /* 0x00000000000a8805 */ /* 0x000fe4000001ff00 */
[----:B------:R-:W-:-:S03]  /*23b0*/  @!P0 CS2R R8, SRZ ;  /* 0x0000000000088805 */ /* 0x000fc6000001ff00 */
[----:B------:R-:W2:Y:S01]  /*23c0*/  I2F.F64 R14, R5 ;  /* 0x00000005000e7312 */ /* 0x000ea20000201c00 */
[C---:B0-----:R-:W-:Y:S01]  /*23d0*/  IMAD.WIDE R6, R0.reuse, 0x8, R20 ;  /* 0x0000000800067825 */ /* 0x041fe200078e0214 */
[----:B-1----:R-:W-:Y:S06]  /*23e0*/  STG.E.64 desc[UR6][R22.64], R12 ;  /* 0x0000000c16007986 */ /* 0x002fec000c101b06 */
[----:B------:R0:W1:Y:S01]  /*23f0*/  I2F.F64 R24, R4 ;  /* 0x0000000400187312 */ /* 0x0000620000201c00 */
[----:B--2---:R-:W-:Y:S07]  /*2400*/  STG.E.64 desc[UR6][R20.64], R14 ;  /* 0x0000000e14007986 */ /* 0x004fee000c101b06 */
[----:B------:R-:W2:Y:S01]  /*2410*/  I2F.F64 R2, R3 ;  /* 0x0000000300027312 */ /* 0x000ea20000201c00 */
[----:B0-----:R-:W-:Y:S01]  /*2420*/  IMAD.WIDE R4, R0, 0x8, R6 ;  /* 0x0000000800047825 */ /* 0x001fe200078e0206 */
[----:B-1----:R-:W-:Y:S04]  /*2430*/  STG.E.64 desc[UR6][R6.64], R24 ;  /* 0x0000001806007986 */ /* 0x002fe8000c101b06 */
[----:B--2---:R-:W-:Y:S04]  /*2440*/  STG.E.64 desc[UR6][R4.64], R2 ;  /* 0x0000000204007986 */ /* 0x004fe8000c101b06 */
[----:B------:R-:W-:Y:S04]  /*2450*/  STG.E.64 desc[UR6][R26.64], R18 ;  /* 0x000000121a007986 */ /* 0x000fe8000c101b06 */
[----:B------:R-:W-:Y:S04]  /*2460*/  STG.E.64 desc[UR6][R28.64], R16 ;  /* 0x000000101c007986 */ /* 0x000fe8000c101b06 */
[----:B------:R-:W-:Y:S04]  /*2470*/  STG.E.64 desc[UR6][R30.64], R10 ;  /* 0x0000000a1e007986 */ /* 0x000fe8000c101b06 */
[----:B------:R-:W-:Y:S01]  /*2480*/  STG.E.64 desc[UR6][R32.64], R8 ;  /* 0x0000000820007986 */ /* 0x000fe2000c101b06 */
[----:B------:R-:W-:Y:S05]  /*2490*/  EXIT ;  /* 0x000000000000794d */ /* 0x000fea0003800000 */
        .weak           $__internal_0_$__cuda_sm20_div_rn_f64_full
        .type           $__internal_0_$__cuda_sm20_div_rn_f64_full,@function
        .size           $__internal_0_$__cuda_sm20_div_rn_f64_full,(.L_x_40 - $__internal_0_$__cuda_sm20_div_rn_f64_full)
$__internal_0_$__cuda_sm20_div_rn_f64_full:
[----:B------:R-:W-:Y:S01]  /*24a0*/  IMAD.MOV.U32 R25, RZ, RZ, R0 ;  /* 0x000000ffff197224 */ /* 0x000fe200078e0000 */
[----:B------:R-:W-:Y:S01]  /*24b0*/  FSETP.GEU.AND P0, PT, |R9|, 1.469367938527859385e-39, PT ;  /* 0x001000000900780b */ /* 0x000fe20003f0e200 */
[----:B------:R-:W-:Y:S01]  /*24c0*/  IMAD.MOV.U32 R28, RZ, RZ, R26 ;  /* 0x000000ffff1c7224 */ /* 0x000fe200078e001a */
[----:B------:R-:W-:Y:S01]  /*24d0*/  MOV R29, R9 ;  /* 0x00000009001d7202 */ /* 0x000fe20000000f00 */
[----:B------:R-:W-:Y:S01]  /*24e0*/  IMAD.MOV.U32 R34, RZ, RZ, 0x1 ;  /* 0x00000001ff227424 */ /* 0x000fe200078e00ff */
[----:B------:R-:W-:Y:S01]  /*24f0*/  FSETP.GEU.AND P2, PT, |R25|, 1.469367938527859385e-39, PT ;  /* 0x001000001900780b */ /* 0x000fe20003f4e200 */
[----:B------:R-:W-:Y:S01]  /*2500*/  BSSY.RECONVERGENT B0, `(.L_x_34) ;  /* 0x0000059000007945 */ /* 0x000fe20003800200 */
[----:B------:R-:W-:Y:S02]  /*2510*/  LOP3.LUT R27, R9, 0x800fffff, RZ, 0xc0, !PT ;  /* 0x800fffff091b7812 */ /* 0x000fe400078ec0ff */
[----:B------:R-:W-:Y:S02]  /*2520*/  MOV R24, R2 ;  /* 0x0000000200187202 */ /* 0x000fe40000000f00 */
[----:B------:R-:W-:-:S02]  /*2530*/  LOP3.LUT R2, R25, 0x7ff00000, RZ, 0xc0, !PT ;  /* 0x7ff0000019027812 */ /* 0x000fc400078ec0ff */
[----:B------:R-:W-:Y:S01]  /*2540*/  LOP3.LUT R27, R27, 0x3ff00000, RZ, 0xfc, !PT ;  /* 0x3ff000001b1b7812 */ /* 0x000fe200078efcff */
[----:B------:R-:W-:Y:S01]  /*2550*/  @!P0 DMUL R26, R28, 8.98846567431157953865e+307 ;  /* 0x7fe000001c1a8828 */ /* 0x000fe20000000000 */
[----:B------:R-:W-:Y:S01]  /*2560*/  LOP3.LUT R9, R9, 0x7ff00000, RZ, 0xc0, !PT ;  /* 0x7ff0000009097812 */ /* 0x000fe200078ec0ff */
[----:B------:R-:W-:Y:S02]  /*2570*/  IMAD.MOV.U32 R36, RZ, RZ, R24 ;  /* 0x000000ffff247224 */ /* 0x000fe400078e0018 */
[----:B------:R-:W-:Y:S02]  /*2580*/  @!P2 LOP3.LUT R0, R29, 0x7ff00000, RZ, 0xc0, !PT ;  /* 0x7ff000001d00a812 */ /* 0x000fe400078ec0ff */
[C---:B------:R-:W-:Y:S01]  /*2590*/  ISETP.GE.U32.AND P1, PT, R2.reuse, R9, PT ;  /* 0x000000090200720c */ /* 0x040fe20003f26070 */
[----:B------:R-:W0:Y:S01]  /*25a0*/  MUFU.RCP64H R35, R27 ;  /* 0x0000001b00237308 */ /* 0x000e220000001800 */
[----:B------:R-:W-:Y:S01]  /*25b0*/  @!P2 ISETP.GE.U32.AND P3, PT, R2, R0, PT ;  /* 0x000000000200a20c */ /* 0x000fe20003f66070 */
[----:B------:R-:W-:Y:S01]  /*25c0*/  IMAD.MOV.U32 R0, RZ, RZ, 0x1ca00000 ;  /* 0x1ca00000ff007424 */ /* 0x000fe200078e00ff */
[----:B------:R-:W-:-:S04]  /*25d0*/  @!P0 LOP3.LUT R9, R27, 0x7ff00000, RZ, 0xc0, !PT ;  /* 0x7ff000001b098812 */ /* 0x000fc800078ec0ff */
[C---:B------:R-:W-:Y:S02]  /*25e0*/  @!P2 SEL R30, R0.reuse, 0x63400000, !P3 ;  /* 0x63400000001ea807 */ /* 0x040fe40005800000 */
[----:B------:R-:W-:Y:S02]  /*25f0*/  SEL R31, R0, 0x63400000, !P1 ;  /* 0x63400000001f7807 */ /* 0x000fe40004800000 */
[--C-:B------:R-:W-:Y:S02]  /*2600*/  @!P2 LOP3.LUT R30, R30, 0x80000000, R25.reuse, 0xf8, !PT ;  /* 0x800000001e1ea812 */ /* 0x100fe400078ef819 */
[----:B------:R-:W-:Y:S02]  /*2610*/  LOP3.LUT R37, R31, 0x800fffff, R25, 0xf8, !PT ;  /* 0x800fffff1f257812 */ /* 0x000fe400078ef819 */
[----:B------:R-:W-:Y:S02]  /*2620*/  @!P2 LOP3.LUT R31, R30, 0x100000, RZ, 0xfc, !PT ;  /* 0x001000001e1fa812 */ /* 0x000fe400078efcff */
[----:B------:R-:W-:-:S06]  /*2630*/  @!P2 MOV R30, RZ ;  /* 0x000000ff001ea202 */ /* 0x000fcc0000000f00 */
[----:B------:R-:W-:Y:S02]  /*2640*/  @!P2 DFMA R36, R36, 2, -R30 ;  /* 0x400000002424a82b */ /* 0x000fe4000000081e */
[----:B0-----:R-:W-:-:S08]  /*2650*/  DFMA R30, R34, -R26, 1 ;  /* 0x3ff00000221e742b */ /* 0x001fd0000000081a */
[----:B------:R-:W-:-:S08]  /*2660*/  DFMA R30, R30, R30, R30 ;  /* 0x0000001e1e1e722b */ /* 0x000fd0000000001e */
[----:B------:R-:W-:-:S08]  /*2670*/  DFMA R34, R34, R30, R34 ;  /* 0x0000001e2222722b */ /* 0x000fd00000000022 */
[----:B------:R-:W-:-:S08]  /*2680*/  DFMA R38, R34, -R26, 1 ;  /* 0x3ff000002226742b */ /* 0x000fd0000000081a */
[----:B------:R-:W-:-:S08]  /*2690*/  DFMA R38, R34, R38, R34 ;  /* 0x000000262226722b */ /* 0x000fd00000000022 */
[----:B------:R-:W-:-:S08]  /*26a0*/  DMUL R30, R38, R36 ;  /* 0x00000024261e7228 */ /* 0x000fd00000000000 */
[----:B------:R-:W-:-:S08]  /*26b0*/  DFMA R34, R30, -R26, R36 ;  /* 0x8000001a1e22722b */ /* 0x000fd00000000024 */
[----:B------:R-:W-:Y:S01]  /*26c0*/  DFMA R34, R38, R34, R30 ;  /* 0x000000222622722b */ /* 0x000fe2000000001e */
[----:B------:R-:W-:Y:S01]  /*26d0*/  IMAD.MOV.U32 R30, RZ, RZ, R2 ;  /* 0x000000ffff1e7224 */ /* 0x000fe200078e0002 */
[----:B------:R-:W-:-:S04]  /*26e0*/  @!P2 LOP3.LUT R30, R37, 0x7ff00000, RZ, 0xc0, !PT ;  /* 0x7ff00000251ea812 */ /* 0x000fc800078ec0ff */
[----:B------:R-:W-:-:S04]  /*26f0*/  IADD3 R31, PT, PT, R30, -0x1, RZ ;  /* 0xffffffff1e1f7810 */ /* 0x000fc80007ffe0ff */
[----:B------:R-:W-:Y:S01]  /*2700*/  ISETP.GT.U32.AND P0, PT, R31, 0x7feffffe, PT ;  /* 0x7feffffe1f00780c */ /* 0x000fe20003f04070 */
[----:B------:R-:W-:-:S05]  /*2710*/  VIADD R31, R9, 0xffffffff ;  /* 0xffffffff091f7836 */ /* 0x000fca0000000000 */
[----:B------:R-:W-:-:S13]  /*2720*/  ISETP.GT.U32.OR P0, PT, R31, 0x7feffffe, P0 ;  /* 0x7feffffe1f00780c */ /* 0x000fda0000704470 */
[----:B------:R-:W-:Y:S05]  /*2730*/  @P0 BRA `(.L_x_35) ;  /* 0x0000000000740947 */ /* 0x000fea0003800000 */
[----:B------:R-:W-:-:S04]  /*2740*/  LOP3.LUT R9, R29, 0x7ff00000, RZ, 0xc0, !PT ;  /* 0x7ff000001d097812 */ /* 0x000fc800078ec0ff */
[CC--:B------:R-:W-:Y:S02]  /*2750*/  VIADDMNMX R24, R2.reuse, -R9.reuse, 0xb9600000, !PT ;  /* 0xb960000002187446 */ /* 0x0c0fe40007800909 */
[----:B------:R-:W-:Y:S02]  /*2760*/  ISETP.GE.U32.AND P0, PT, R2, R9, PT ;  /* 0x000000090200720c */ /* 0x000fe40003f06070 */
[----:B------:R-:W-:Y:S02]  /*2770*/  VIMNMX R24, PT, PT, R24, 0x46a00000, PT ;  /* 0x46a0000018187848 */ /* 0x000fe40003fe0100 */
[----:B------:R-:W-:-:S05]  /*2780*/  SEL R0, R0, 0x63400000, !P0 ;  /* 0x6340000000007807 */ /* 0x000fca0004000000 */
[----:B------:R-:W-:Y:S02]  /*2790*/  IMAD.IADD R0, R24, 0x1, -R0 ;  /* 0x0000000118007824 */ /* 0x000fe400078e0a00 */
[----:B------:R-:W-:-:S03]  /*27a0*/  IMAD.MOV.U32 R24, RZ, RZ, RZ ;  /* 0x000000ffff187224 */ /* 0x000fc600078e00ff */
[----:B------:R-:W-:-:S06]  /*27b0*/  IADD3 R25, PT, PT, R0, 0x7fe00000, RZ ;  /* 0x7fe0000000197810 */ /* 0x000fcc0007ffe0ff */
[----:B------:R-:W-:-:S10]  /*27c0*/  DMUL R38, R34, R24 ;  /* 0x0000001822267228 */ /* 0x000fd40000000000 */
[----:B------:R-:W-:-:S13]  /*27d0*/  FSETP.GTU.AND P0, PT, |R39|, 1.469367938527859385e-39, PT ;  /* 0x001000002700780b */ /* 0x000fda0003f0c200 */
[----:B------:R-:W-:Y:S05]  /*27e0*/  @P0 BRA `(.L_x_36) ;  /* 0x0000000000a80947 */ /* 0x000fea0003800000 */
[----:B------:R-:W-:-:S06]  /*27f0*/  DFMA R26, R34, -R26, R36 ;  /* 0x8000001a221a722b */ /* 0x000fcc0000000024 */
[----:B------:R-:W-:-:S04]  /*2800*/  IMAD.MOV.U32 R26, RZ, RZ, RZ ;  /* 0x000000ffff1a7224 */ /* 0x000fc800078e00ff */
[C---:B------:R-:W-:Y:S02]  /*2810*/  FSETP.NEU.AND P0, PT, R27.reuse, RZ, PT ;  /* 0x000000ff1b00720b */ /* 0x040fe40003f0d000 */
[----:B------:R-:W-:-:S04]  /*2820*/  LOP3.LUT R2, R27, 0x80000000, R29, 0x48, !PT ;  /* 0x800000001b027812 */ /* 0x000fc800078e481d */
[----:B------:R-:W-:-:S07]  /*2830*/  LOP3.LUT R27, R2, R25, RZ, 0xfc, !PT ;  /* 0x00000019021b7212 */ /* 0x000fce00078efcff */
[----:B------:R-:W-:Y:S05]  /*2840*/  @!P0 BRA `(.L_x_36) ;  /* 0x0000000000908947 */ /* 0x000fea0003800000 */
[C---:B------:R-:W-:Y:S01]  /*2850*/  IADD3 R25, PT, PT, -R0.reuse, RZ, RZ ;  /* 0x000000ff00197210 */ /* 0x040fe20007ffe1ff */
[----:B------:R-:W-:Y:S01]  /*2860*/  IMAD.MOV.U32 R24, RZ, RZ, RZ ;  /* 0x000000ffff187224 */ /* 0x000fe200078e00ff */
[----:B------:R-:W-:-:S05]  /*2870*/  IADD3 R0, PT, PT, -R0, -0x43300000, RZ ;  /* 0xbcd0000000007810 */ /* 0x000fca0007ffe1ff */
[----:B------:R-:W-:Y:S02]  /*2880*/  DFMA R24, R38, -R24, R34 ;  /* 0x800000182618722b */ /* 0x000fe40000000022 */
[----:B------:R-:W-:-:S08]  /*2890*/  DMUL.RP R34, R34, R26 ;  /* 0x0000001a22227228 */ /* 0x000fd00000008000 */
[----:B------:R-:W-:Y:S02]  /*28a0*/  FSETP.NEU.AND P0, PT, |R25|, R0, PT ;  /* 0x000000001900720b */ /* 0x000fe40003f0d200 */
[----:B------:R-:W-:Y:S02]  /*28b0*/  LOP3.LUT R2, R35, R2, RZ, 0x3c, !PT ;  /* 0x0000000223027212 */ /* 0x000fe400078e3cff */
[----:B------:R-:W-:Y:S02]  /*28c0*/  FSEL R0, R34, R38, !P0 ;  /* 0x0000002622007208 */ /* 0x000fe40004000000 */
[----:B------:R-:W-:-:S03]  /*28d0*/  FSEL R2, R2, R39, !P0 ;  /* 0x0000002702027208 */ /* 0x000fc60004000000 */
[----:B------:R-:W-:Y:S01]  /*28e0*/  IMAD.MOV.U32 R38, RZ, RZ, R0 ;  /* 0x000000ffff267224 */ /* 0x000fe200078e0000 */
[----:B------:R-:W-:Y:S01]  /*28f0*/  MOV R39, R2 ;  /* 0x0000000200277202 */ /* 0x000fe20000000f00 */
[----:B------:R-:W-:Y:S06]  /*2900*/  BRA `(.L_x_36) ;  /* 0x0000000000607947 */ /* 0x000fec0003800000 */
.L_x_35:
[----:B------:R-:W-:-:S14]  /*2910*/  DSETP.NAN.AND P0, PT, R24, R24, PT ;  /* 0x000000181800722a */ /* 0x000fdc0003f08000 */
[----:B------:R-:W-:Y:S05]  /*2920*/  @P0 BRA `(.L_x_37) ;  /* 0x00000000004c0947 */ /* 0x000fea0003800000 */
[----:B------:R-:W-:-:S14]  /*2930*/  DSETP.NAN.AND P0, PT, R28, R28, PT ;  /* 0x0000001c1c00722a */ /* 0x000fdc0003f08000 */
[----:B------:R-:W-:Y:S05]  /*2940*/  @P0 BRA `(.L_x_38) ;  /* 0x0000000000340947 */ /* 0x000fea0003800000 */
[----:B------:R-:W-:Y:S01]  /*2950*/  ISETP.NE.AND P0, PT, R30, R9, PT ;  /* 0x000000091e00720c */ /* 0x000fe20003f05270 */
[----:B------:R-:W-:Y:S02]  /*2960*/  IMAD.MOV.U32 R38, RZ, RZ, 0x0 ;  /* 0x00000000ff267424 */ /* 0x000fe400078e00ff */
[----:B------:R-:W-:-:S10]  /*2970*/  IMAD.MOV.U32 R39, RZ, RZ, -0x80000 ;  /* 0xfff80000ff277424 */ /* 0x000fd400078e00ff */
[----:B------:R-:W-:Y:S05]  /*2980*/  @!P0 BRA `(.L_x_36) ;  /* 0x0000000000408947 */ /* 0x000fea0003800000 */
[----:B------:R-:W-:Y:S02]  /*2990*/  ISETP.NE.AND P0, PT, R30, 0x7ff00000, PT ;  /* 0x7ff000001e00780c */ /* 0x000fe40003f05270 */
[----:B------:R-:W-:Y:S02]  /*29a0*/  LOP3.LUT R24, R25, 0x80000000, R29, 0x48, !PT ;  /* 0x8000000019187812 */ /* 0x000fe400078e481d */
[----:B------:R-:W-:-:S13]  /*29b0*/  ISETP.EQ.OR P0, PT, R9, RZ, !P0 ;  /* 0x000000ff0900720c */ /* 0x000fda0004702670 */
[----:B------:R-:W-:Y:S01]  /*29c0*/  @P0 LOP3.LUT R0, R24, 0x7ff00000, RZ, 0xfc, !PT ;  /* 0x7ff0000018000812 */ /* 0x000fe200078efcff */
[----:B------:R-:W-:Y:S01]  /*29d0*/  @!P0 IMAD.MOV.U32 R39, RZ, RZ, R24 ;  /* 0x000000ffff278224 */ /* 0x000fe200078e0018 */
[----:B------:R-:W-:Y:S01]  /*29e0*/  @!P0 MOV R38, RZ ;  /* 0x000000ff00268202 */ /* 0x000fe20000000f00 */
[----:B------:R-:W-:Y:S01]  /*29f0*/  @P0 IMAD.MOV.U32 R38, RZ, RZ, RZ ;  /* 0x000000ffff260224 */ /* 0x000fe200078e00ff */
[----:B------:R-:W-:Y:S01]  /*2a00*/  @P0 MOV R39, R0 ;  /* 0x0000000000270202 */ /* 0x000fe20000000f00 */
[----:B------:R-:W-:Y:S06]  /*2a10*/  BRA `(.L_x_36) ;  /* 0x00000000001c7947 */ /* 0x000fec0003800000 */
.L_x_38:
[----:B------:R-:W-:Y:S01]  /*2a20*/  LOP3.LUT R0, R29, 0x80000, RZ, 0xfc, !PT ;  /* 0x000800001d007812 */ /* 0x000fe200078efcff */
[----:B------:R-:W-:-:S04]  /*2a30*/  IMAD.MOV.U32 R38, RZ, RZ, R28 ;  /* 0x000000ffff267224 */ /* 0x000fc800078e001c */
[----:B------:R-:W-:Y:S01]  /*2a40*/  IMAD.MOV.U32 R39, RZ, RZ, R0 ;  /* 0x000000ffff277224 */ /* 0x000fe200078e0000 */
[----:B------:R-:W-:Y:S06]  /*2a50*/  BRA `(.L_x_36) ;  /* 0x00000000000c7947 */ /* 0x000fec0003800000 */
.L_x_37:
[----:B------:R-:W-:Y:S02]  /*2a60*/  LOP3.LUT R0, R25, 0x80000, RZ, 0xfc, !PT ;  /* 0x0008000019007812 */ /* 0x000fe400078efcff */
[----:B------:R-:W-:-:S03]  /*2a70*/  MOV R38, R24 ;  /* 0x0000001800267202 */ /* 0x000fc60000000f00 */
[----:B------:R-:W-:-:S07]  /*2a80*/  IMAD.MOV.U32 R39, RZ, RZ, R0 ;  /* 0x000000ffff277224 */ /* 0x000fce00078e0000 */
.L_x_36:
[----:B------:R-:W-:Y:S05]  /*2a90*/  BSYNC.RECONVERGENT B0 ;  /* 0x0000000000007941 */ /* 0x000fea0003800200 */
.L_x_34:
[----:B------:R-:W-:Y:S01]  /*2aa0*/  IMAD.MOV.U32 R9, RZ, RZ, 0x0 ;  /* 0x00000000ff097424 */ /* 0x000fe200078e00ff */
[----:B------:R-:W-:Y:S01]  /*2ab0*/  MOV R0, R39 ;  /* 0x0000002700007202 */ /* 0x000fe20000000f00 */
[----:B------:R-:W-:Y:S02]  /*2ac0*/  IMAD.MOV.U32 R2, RZ, RZ, R38 ;  /* 0x000000ffff027224 */ /* 0x000fe400078e0026 */
[----:B------:R-:W-:Y:S05]  /*2ad0*/  RET.REL.NODEC R8 `(_Z24processMandelbrotElementPdS_S_S_Piiiidd) ;  /* 0xffffffd408487950 */ /* 0x000fea0003c3ffff */
.L_x_39:
[----:B------:R-:W-:-:S00]  /*2ae0*/  BRA `(.L_x_39) ;  /* 0xfffffffc00fc7947 */ /* 0x000fc0000383ffff */
[----:B------:R-:W-:-:S00]  /*2af0*/  NOP ;  /* 0x0000000000007918 */ /* 0x000fc00000000000 */
        /* <DEDUP_REMOVED lines=8> */
.L_x_40:


//--------------------- .nv.shared.reserved.0     --------------------------
	.section	.nv.shared.reserved.0,"aw",@nobits
	.weak		__nv_reservedSMEM_offset_0_alias
	.size		__nv_reservedSMEM_offset_0_alias, 0, 64
	.other		__nv_reservedSMEM_offset_0_alias,@"STO_CUDA_RESERVED_SHARED STV_DEFAULT"
__nv_reservedSMEM_offset_0_alias:
	.zero		0
	.zero		64


//--------------------- .nv.constant0._Z24processMandelbrotElementPdS_S_S_Piiiidd --------------------------
	.section	.nv.constant0._Z24processMandelbrotElementPdS_S_S_Piiiidd,"a",@progbits
	.sectionflags	@""
	.align	4
.nv.constant0._Z24processMandelbrotElementPdS_S_S_Piiiidd:
	.zero		968


//--------------------- SYMBOLS --------------------------

	.type		.nv.reservedSmem.offset0,@object
	.size		.nv.reservedSmem.offset0,0x4
